	.target	sm_90a

	.elftype	@"ET_EXEC"


//--------------------- .note.nv.tkinfo           --------------------------
	.section	.note.nv.tkinfo,"",@"SHT_NOTE"
	.sectionflags	@"SHF_NOTE_NV_TKINFO"
	.tkinfo
        /*0018*/ 	.word	0x00000002
        /*0030*/ 	.string	""
        /*0030*/ 	.string	"ptxas"
        /*0030*/ 	.string	"Cuda compilation tools, release 13.0, V13.0.88"
        /*0030*/ 	.string	"Build cuda_13.0.r13.0/compiler.36424714_0"
        /*0030*/ 	.string	"-arch sm_90a -m 64 "



//--------------------- .note.nv.cuinfo           --------------------------
	.section	.note.nv.cuinfo,"",@"SHT_NOTE"
	.sectionflags	@"SHF_NOTE_NV_CUINFO"
        /*0018*/ 	.short	0x0002
        /*001a*/ 	.short	0x005a
        /*001c*/ 	.short	0x0082
	.zero		2


//--------------------- .nv.info                  --------------------------
	.section	.nv.info,"",@"SHT_CUDA_INFO"
	.align	4


	//----- nvinfo : EIATTR_REGCOUNT
	.align		4
        /*0000*/ 	.byte	0x04, 0x2f
        /*0002*/ 	.short	(.L_15 - .L_14)
	.align		4
.L_14:
        /*0004*/ 	.word	index@(_ZN7cutlass13device_kernelINS_4gemm6kernel13GemmUniversalIN4cute5tupleIJiiiiEEENS1_10collective13CollectiveMmaINS1_34MainloopSm90TmaGmmaWarpSpecializedILi16ENS5_IJNS4_1CILi1EEESB_SB_EEENS1_35KernelTmaWarpSpecializedCooperativeEEENS5_IJNSA_ILi128EEENSA_ILi96EEENSA_ILi64EEEEEEaNS5_IJlSB_lEEEaSJ_NS4_8TiledMMAINS4_8MMA_AtomIJNS4_4SM904GMMA26MMA_64x96x32_S32S8S8_SS_TNEEEENS4_6LayoutINS5_IJNSA_ILi2EEESB_SB_EEENS5_IJSB_NSA_ILi0EEEST_EEEEENS5_IJNS4_10UnderscoreESW_SW_EEEEENS4_13SM90_TMA_LOADENS4_14ComposedLayoutINS4_7SwizzleILi2ELi4ELi3EEENS4_18smem_ptr_flag_bitsILi8EEENSQ_INS5_IJNSA_ILi8EEESH_EEENS5_IJSH_SB_EEEEEEEvNS4_8identityESZ_S19_vS1A_EENS_8epilogue10collective6detail29Sm90TmaWarpSpecializedAdapterINS1D_15DefaultEpilogueIaSJ_SJ_NS1C_6thread17LinearCombinationIaLi1EiiLNS1H_9ScaleType4KindE0ELNS_15FloatRoundStyleE2EaEENS1_15EpilogueDefaultEEEEEvvEEEEvNT_6ParamsE)
        /*0008*/ 	.word	0x000000a8


	//----- nvinfo : EIATTR_FRAME_SIZE
	.align		4
.L_15:
        /*000c*/ 	.byte	0x04, 0x11
        /*000e*/ 	.short	(.L_17 - .L_16)
	.align		4
.L_16:
        /*0010*/ 	.word	index@(_ZN7cutlass13device_kernelINS_4gemm6kernel13GemmUniversalIN4cute5tupleIJiiiiEEENS1_10collective13CollectiveMmaINS1_34MainloopSm90TmaGmmaWarpSpecializedILi16ENS5_IJNS4_1CILi1EEESB_SB_EEENS1_35KernelTmaWarpSpecializedCooperativeEEENS5_IJNSA_ILi128EEENSA_ILi96EEENSA_ILi64EEEEEEaNS5_IJlSB_lEEEaSJ_NS4_8TiledMMAINS4_8MMA_AtomIJNS4_4SM904GMMA26MMA_64x96x32_S32S8S8_SS_TNEEEENS4_6LayoutINS5_IJNSA_ILi2EEESB_SB_EEENS5_IJSB_NSA_ILi0EEEST_EEEEENS5_IJNS4_10UnderscoreESW_SW_EEEEENS4_13SM90_TMA_LOADENS4_14ComposedLayoutINS4_7SwizzleILi2ELi4ELi3EEENS4_18smem_ptr_flag_bitsILi8EEENSQ_INS5_IJNSA_ILi8EEESH_EEENS5_IJSH_SB_EEEEEEEvNS4_8identityESZ_S19_vS1A_EENS_8epilogue10collective6detail29Sm90TmaWarpSpecializedAdapterINS1D_15DefaultEpilogueIaSJ_SJ_NS1C_6thread17LinearCombinationIaLi1EiiLNS1H_9ScaleType4KindE0ELNS_15FloatRoundStyleE2EaEENS1_15EpilogueDefaultEEEEEvvEEEEvNT_6ParamsE)
        /*0014*/ 	.word	0x00000000


	//----- nvinfo : EIATTR_MIN_STACK_SIZE
	.align		4
.L_17:
        /*0018*/ 	.byte	0x04, 0x12
        /*001a*/ 	.short	(.L_19 - .L_18)
	.align		4
.L_18:
        /*001c*/ 	.word	index@(_ZN7cutlass13device_kernelINS_4gemm6kernel13GemmUniversalIN4cute5tupleIJiiiiEEENS1_10collective13CollectiveMmaINS1_34MainloopSm90TmaGmmaWarpSpecializedILi16ENS5_IJNS4_1CILi1EEESB_SB_EEENS1_35KernelTmaWarpSpecializedCooperativeEEENS5_IJNSA_ILi128EEENSA_ILi96EEENSA_ILi64EEEEEEaNS5_IJlSB_lEEEaSJ_NS4_8TiledMMAINS4_8MMA_AtomIJNS4_4SM904GMMA26MMA_64x96x32_S32S8S8_SS_TNEEEENS4_6LayoutINS5_IJNSA_ILi2EEESB_SB_EEENS5_IJSB_NSA_ILi0EEEST_EEEEENS5_IJNS4_10UnderscoreESW_SW_EEEEENS4_13SM90_TMA_LOADENS4_14ComposedLayoutINS4_7SwizzleILi2ELi4ELi3EEENS4_18smem_ptr_flag_bitsILi8EEENSQ_INS5_IJNSA_ILi8EEESH_EEENS5_IJSH_SB_EEEEEEEvNS4_8identityESZ_S19_vS1A_EENS_8epilogue10collective6detail29Sm90TmaWarpSpecializedAdapterINS1D_15DefaultEpilogueIaSJ_SJ_NS1C_6thread17LinearCombinationIaLi1EiiLNS1H_9ScaleType4KindE0ELNS_15FloatRoundStyleE2EaEENS1_15EpilogueDefaultEEEEEvvEEEEvNT_6ParamsE)
        /*0020*/ 	.word	0x00000000
.L_19:


//--------------------- .nv.compat                --------------------------
	.section	.nv.compat,"",@"SHT_CUDA_COMPAT_INFO"
	.align	4
        /*0000*/ 	.byte	0x02, 0x09, 0x01, 0x00, 0x02, 0x02, 0x04, 0x00, 0x02, 0x05, 0x05, 0x00, 0x03, 0x07, 0x01, 0x01
        /*0010*/ 	.byte	0x02, 0x03, 0x01, 0x00, 0x02, 0x06, 0x01, 0x00, 0x04, 0x0b, 0x08, 0x00, 0x00, 0x00, 0x00, 0x00
        /*0020*/ 	.byte	0x00, 0x00, 0x00, 0x00


//--------------------- .nv.info._ZN7cutlass13device_kernelINS_4gemm6kernel13GemmUniversalIN4cute5tupleIJiiiiEEENS1_10collective13CollectiveMmaINS1_34MainloopSm90TmaGmmaWarpSpecializedILi16ENS5_IJNS4_1CILi1EEESB_SB_EEENS1_35KernelTmaWarpSpecializedCooperativeEEENS5_IJNSA_ILi128EEENSA_ILi96EEENSA_ILi64EEEEEEaNS5_IJlSB_lEEEaSJ_NS4_8TiledMMAINS4_8MMA_AtomIJNS4_4SM904GMMA26MMA_64x96x32_S32S8S8_SS_TNEEEENS4_6LayoutINS5_IJNSA_ILi2EEESB_SB_EEENS5_IJSB_NSA_ILi0EEEST_EEEEENS5_IJNS4_10UnderscoreESW_SW_EEEEENS4_13SM90_TMA_LOADENS4_14ComposedLayoutINS4_7SwizzleILi2ELi4ELi3EEENS4_18smem_ptr_flag_bitsILi8EEENSQ_INS5_IJNSA_ILi8EEESH_EEENS5_IJSH_SB_EEEEEEEvNS4_8identityESZ_S19_vS1A_EENS_8epilogue10collective6detail29Sm90TmaWarpSpecializedAdapterINS1D_15DefaultEpilogueIaSJ_SJ_NS1C_6thread17LinearCombinationIaLi1EiiLNS1H_9ScaleType4KindE0ELNS_15FloatRoundStyleE2EaEENS1_15EpilogueDefaultEEEEEvvEEEEvNT_6ParamsE --------------------------
	.section	.nv.info._ZN7cutlass13device_kernelINS_4gemm6kernel13GemmUniversalIN4cute5tupleIJiiiiEEENS1_10collective13CollectiveMmaINS1_34MainloopSm90TmaGmmaWarpSpecializedILi16ENS5_IJNS4_1CILi1EEESB_SB_EEENS1_35KernelTmaWarpSpecializedCooperativeEEENS5_IJNSA_ILi128EEENSA_ILi96EEENSA_ILi64EEEEEEaNS5_IJlSB_lEEEaSJ_NS4_8TiledMMAINS4_8MMA_AtomIJNS4_4SM904GMMA26MMA_64x96x32_S32S8S8_SS_TNEEEENS4_6LayoutINS5_IJNSA_ILi2EEESB_SB_EEENS5_IJSB_NSA_ILi0EEEST_EEEEENS5_IJNS4_10UnderscoreESW_SW_EEEEENS4_13SM90_TMA_LOADENS4_14ComposedLayoutINS4_7SwizzleILi2ELi4ELi3EEENS4_18smem_ptr_flag_bitsILi8EEENSQ_INS5_IJNSA_ILi8EEESH_EEENS5_IJSH_SB_EEEEEEEvNS4_8identityESZ_S19_vS1A_EENS_8epilogue10collective6detail29Sm90TmaWarpSpecializedAdapterINS1D_15DefaultEpilogueIaSJ_SJ_NS1C_6thread17LinearCombinationIaLi1EiiLNS1H_9ScaleType4KindE0ELNS_15FloatRoundStyleE2EaEENS1_15EpilogueDefaultEEEEEvvEEEEvNT_6ParamsE,"",@"SHT_CUDA_INFO"
	.sectionflags	@""
	.align	4


	//----- nvinfo : EIATTR_CUDA_API_VERSION
	.align		4
        /*0000*/ 	.byte	0x04, 0x37
        /*0002*/ 	.short	(.L_21 - .L_20)
.L_20:
        /*0004*/ 	.word	0x00000082


	//----- nvinfo : EIATTR_KPARAM_INFO
	.align		4
.L_21:
        /*0008*/ 	.byte	0x04, 0x17
        /*000a*/ 	.short	(.L_23 - .L_22)
.L_22:
        /*000c*/ 	.word	0x00000000
        /*0010*/ 	.short	0x0000
        /*0012*/ 	.short	0x0070
        /*0014*/ 	.byte	0x00, 0xf0, 0x01, 0x10


	//----- nvinfo : EIATTR_SPARSE_MMA_MASK
	.align		4
.L_23:
        /*0018*/ 	.byte	0x03, 0x50
        /*001a*/ 	.short	0x0000


	//----- nvinfo : EIATTR_MAXREG_COUNT
	.align		4
        /*001c*/ 	.byte	0x03, 0x1b
        /*001e*/ 	.short	0x00a8


	//----- nvinfo : EIATTR_NUM_BARRIERS
	.align		4
        /*0020*/ 	.byte	0x02, 0x4c
        /*0022*/ 	.byte	0x01
	.zero		1


	//----- nvinfo : EIATTR_EXTERNS
	.align		4
        /*0024*/ 	.byte	0x04, 0x0f
        /*0026*/ 	.short	(.L_25 - .L_24)


	//   ....[0]....
	.align		4
.L_24:
        /*0028*/ 	.word	index@(__assertfail)


	//----- nvinfo : EIATTR_MERCURY_ISA_VERSION
	.align		4
.L_25:
        /*002c*/ 	.byte	0x03, 0x5f
        /*002e*/ 	.short	0x0101


	//----- nvinfo : EIATTR_INT_WARP_WIDE_INSTR_OFFSETS
	.align		4
        /*0030*/ 	.byte	0x04, 0x31
        /*0032*/ 	.short	(.L_27 - .L_26)


	//   ....[0]....
.L_26:
        /*0034*/ 	.word	0x00000580


	//   ....[1]....
        /*0038*/ 	.word	0x00000590


	//   ....[2]....
        /*003c*/ 	.word	0x00000670


	//----- nvinfo : EIATTR_COOP_GROUP_MASK_REGIDS
	.align		4
.L_27:
        /*0040*/ 	.byte	0x04, 0x29
        /*0042*/ 	.short	(.L_29 - .L_28)


	//   ....[0]....
.L_28:
        /*0044*/ 	.word	0xffffffff


	//   ....[1]....
        /*0048*/ 	.word	0xffffffff


	//   ....[2]....
        /*004c*/ 	.word	0xffffffff


	//   ....[3]....
        /*0050*/ 	.word	0xffffffff


	//   ....[4]....
        /*0054*/ 	.word	0xffffffff


	//----- nvinfo : EIATTR_COOP_GROUP_INSTR_OFFSETS
	.align		4
.L_29:
        /*0058*/ 	.byte	0x04, 0x28
        /*005a*/ 	.short	(.L_31 - .L_30)


	//   ....[0]....
.L_30:
        /*005c*/ 	.word	0x00000060


	//   ....[1]....
        /*0060*/ 	.word	0x00000070


	//   ....[2]....
        /*0064*/ 	.word	0x00000130


	//   ....[3]....
        /*0068*/ 	.word	0x00000470


	//   ....[4]....
        /*006c*/ 	.word	0x00001200


	//----- nvinfo : EIATTR_REG_RECONFIG
	.align		4
.L_31:
        /*0070*/ 	.byte	0x01, 0x54
	.zero		2


	//----- nvinfo : EIATTR_SYSCALL_OFFSETS
	.align		4
        /*0074*/ 	.byte	0x04, 0x46
        /*0076*/ 	.short	(.L_33 - .L_32)


	//   ....[0]....
.L_32:
        /*0078*/ 	.word	0x000013d0


	//----- nvinfo : EIATTR_MBARRIER_INSTR_OFFSETS
	.align		4
.L_33:
        /*007c*/ 	.byte	0x04, 0x39
        /*007e*/ 	.short	(.L_35 - .L_34)


	//   ....[0]....
.L_34:
        /*0080*/ 	.word	0x00000250
        /*0084*/ 	.word	0x000000ff
        /*0088*/ 	.word	0x00000000
        /*008c*/ 	.short	0x0100
        /*008e*/ 	.byte	0x08
	.zero		1


	//   ....[1]....
        /*0090*/ 	.word	0x00000260
        /*0094*/ 	.word	0x000000ff
        /*0098*/ 	.word	0x00000080
        /*009c*/ 	.short	0x0100
        /*009e*/ 	.byte	0x08
	.zero		1


	//   ....[2]....
        /*00a0*/ 	.word	0x00000270
        /*00a4*/ 	.word	0x000000ff
        /*00a8*/ 	.word	0x00000008
        /*00ac*/ 	.short	0x0100
        /*00ae*/ 	.byte	0x08
	.zero		1


	//   ....[3]....
        /*00b0*/ 	.word	0x00000280
        /*00b4*/ 	.word	0x000000ff
        /*00b8*/ 	.word	0x00000088
        /*00bc*/ 	.short	0x0100
        /*00be*/ 	.byte	0x08
	.zero		1


	//   ....[4]....
        /*00c0*/ 	.word	0x00000290
        /*00c4*/ 	.word	0x000000ff
        /*00c8*/ 	.word	0x00000010
        /*00cc*/ 	.short	0x0100
        /*00ce*/ 	.byte	0x08
	.zero		1


	//   ....[5]....
        /*00d0*/ 	.word	0x000002a0
        /*00d4*/ 	.word	0x000000ff
        /*00d8*/ 	.word	0x00000090
        /*00dc*/ 	.short	0x0100
        /*00de*/ 	.byte	0x08
	.zero		1


	//   ....[6]....
        /*00e0*/ 	.word	0x000002b0
        /*00e4*/ 	.word	0x000000ff
        /*00e8*/ 	.word	0x00000018
        /*00ec*/ 	.short	0x0100
        /*00ee*/ 	.byte	0x08
	.zero		1


	//   ....[7]....
        /*00f0*/ 	.word	0x000002c0
        /*00f4*/ 	.word	0x000000ff
        /*00f8*/ 	.word	0x00000098
        /*00fc*/ 	.short	0x0100
        /*00fe*/ 	.byte	0x08
	.zero		1


	//   ....[8]....
        /*0100*/ 	.word	0x000002d0
        /*0104*/ 	.word	0x000000ff
        /*0108*/ 	.word	0x00000020
        /*010c*/ 	.short	0x0100
        /*010e*/ 	.byte	0x08
	.zero		1


	//   ....[9]....
        /*0110*/ 	.word	0x000002e0
        /*0114*/ 	.word	0x000000ff
        /*0118*/ 	.word	0x000000a0
        /*011c*/ 	.short	0x0100
        /*011e*/ 	.byte	0x08
	.zero		1


	//   ....[10]....
        /*0120*/ 	.word	0x000002f0
        /*0124*/ 	.word	0x000000ff
        /*0128*/ 	.word	0x00000028
        /*012c*/ 	.short	0x0100
        /*012e*/ 	.byte	0x08
	.zero		1


	//   ....[11]....
        /*0130*/ 	.word	0x00000300
        /*0134*/ 	.word	0x000000ff
        /*0138*/ 	.word	0x000000a8
        /*013c*/ 	.short	0x0100
        /*013e*/ 	.byte	0x08
	.zero		1


	//   ....[12]....
        /*0140*/ 	.word	0x00000310
        /*0144*/ 	.word	0x000000ff
        /*0148*/ 	.word	0x00000030
        /*014c*/ 	.short	0x0100
        /*014e*/ 	.byte	0x08
	.zero		1


	//   ....[13]....
        /*0150*/ 	.word	0x00000320
        /*0154*/ 	.word	0x000000ff
        /*0158*/ 	.word	0x000000b0
        /*015c*/ 	.short	0x0100
        /*015e*/ 	.byte	0x08
	.zero		1


	//   ....[14]....
        /*0160*/ 	.word	0x00000330
        /*0164*/ 	.word	0x000000ff
        /*0168*/ 	.word	0x00000038
        /*016c*/ 	.short	0x0100
        /*016e*/ 	.byte	0x08
	.zero		1


	//   ....[15]....
        /*0170*/ 	.word	0x00000340
        /*0174*/ 	.word	0x000000ff
        /*0178*/ 	.word	0x000000b8
        /*017c*/ 	.short	0x0100
        /*017e*/ 	.byte	0x08
	.zero		1


	//   ....[16]....
        /*0180*/ 	.word	0x00000350
        /*0184*/ 	.word	0x000000ff
        /*0188*/ 	.word	0x00000040
        /*018c*/ 	.short	0x0100
        /*018e*/ 	.byte	0x08
	.zero		1


	//   ....[17]....
        /*0190*/ 	.word	0x00000360
        /*0194*/ 	.word	0x000000ff
        /*0198*/ 	.word	0x000000c0
        /*019c*/ 	.short	0x0100
        /*019e*/ 	.byte	0x08
	.zero		1


	//   ....[18]....
        /*01a0*/ 	.word	0x00000370
        /*01a4*/ 	.word	0x000000ff
        /*01a8*/ 	.word	0x00000048
        /*01ac*/ 	.short	0x0100
        /*01ae*/ 	.byte	0x08
	.zero		1


	//   ....[19]....
        /*01b0*/ 	.word	0x00000380
        /*01b4*/ 	.word	0x000000ff
        /*01b8*/ 	.word	0x000000c8
        /*01bc*/ 	.short	0x0100
        /*01be*/ 	.byte	0x08
	.zero		1


	//   ....[20]....
        /*01c0*/ 	.word	0x00000390
        /*01c4*/ 	.word	0x000000ff
        /*01c8*/ 	.word	0x00000050
        /*01cc*/ 	.short	0x0100
        /*01ce*/ 	.byte	0x08
	.zero		1


	//   ....[21]....
        /*01d0*/ 	.word	0x000003a0
        /*01d4*/ 	.word	0x000000ff
        /*01d8*/ 	.word	0x000000d0
        /*01dc*/ 	.short	0x0100
        /*01de*/ 	.byte	0x08
	.zero		1


	//   ....[22]....
        /*01e0*/ 	.word	0x000003b0
        /*01e4*/ 	.word	0x000000ff
        /*01e8*/ 	.word	0x00000058
        /*01ec*/ 	.short	0x0100
        /*01ee*/ 	.byte	0x08
	.zero		1


	//   ....[23]....
        /*01f0*/ 	.word	0x000003c0
        /*01f4*/ 	.word	0x000000ff
        /*01f8*/ 	.word	0x000000d8
        /*01fc*/ 	.short	0x0100
        /*01fe*/ 	.byte	0x08
	.zero		1


	//   ....[24]....
        /*0200*/ 	.word	0x000003d0
        /*0204*/ 	.word	0x000000ff
        /*0208*/ 	.word	0x00000060
        /*020c*/ 	.short	0x0100
        /*020e*/ 	.byte	0x08
	.zero		1


	//   ....[25]....
        /*0210*/ 	.word	0x000003e0
        /*0214*/ 	.word	0x000000ff
        /*0218*/ 	.word	0x000000e0
        /*021c*/ 	.short	0x0100
        /*021e*/ 	.byte	0x08
	.zero		1


	//   ....[26]....
        /*0220*/ 	.word	0x000003f0
        /*0224*/ 	.word	0x000000ff
        /*0228*/ 	.word	0x00000068
        /*022c*/ 	.short	0x0100
        /*022e*/ 	.byte	0x08
	.zero		1


	//   ....[27]....
        /*0230*/ 	.word	0x00000400
        /*0234*/ 	.word	0x000000ff
        /*0238*/ 	.word	0x000000e8
        /*023c*/ 	.short	0x0100
        /*023e*/ 	.byte	0x08
	.zero		1


	//   ....[28]....
        /*0240*/ 	.word	0x00000410
        /*0244*/ 	.word	0x000000ff
        /*0248*/ 	.word	0x00000070
        /*024c*/ 	.short	0x0100
        /*024e*/ 	.byte	0x08
	.zero		1


	//   ....[29]....
        /*0250*/ 	.word	0x00000420
        /*0254*/ 	.word	0x000000ff
        /*0258*/ 	.word	0x000000f0
        /*025c*/ 	.short	0x0100
        /*025e*/ 	.byte	0x08
	.zero		1


	//   ....[30]....
        /*0260*/ 	.word	0x00000430
        /*0264*/ 	.word	0x000000ff
        /*0268*/ 	.word	0x00000078
        /*026c*/ 	.short	0x0100
        /*026e*/ 	.byte	0x08
	.zero		1


	//   ....[31]....
        /*0270*/ 	.word	0x00000440
        /*0274*/ 	.word	0x000000ff
        /*0278*/ 	.word	0x000000f8
        /*027c*/ 	.short	0x0100
        /*027e*/ 	.byte	0x08
	.zero		1


	//   ....[32]....
        /*0280*/ 	.word	0x000006e0
        /*0284*/ 	.word	0x000000ff
        /*0288*/ 	.word	0x00000110
        /*028c*/ 	.short	0x0100
        /*028e*/ 	.byte	0x06
	.zero		1


	//   ....[33]....
        /*0290*/ 	.word	0x00000750
        /*0294*/ 	.word	0x000000ff
        /*0298*/ 	.word	0x00000118
        /*029c*/ 	.short	0x0100
        /*029e*/ 	.byte	0x06
	.zero		1


	//   ....[34]....
        /*02a0*/ 	.word	0x000014a0
        /*02a4*/ 	.word	0x00000003
        /*02a8*/ 	.word	0x00000000
        /*02ac*/ 	.short	0x010a
        /*02ae*/ 	.byte	0x3f
	.zero		1


	//   ....[35]....
        /*02b0*/ 	.word	0x000014e0
        /*02b4*/ 	.word	0x00000003
        /*02b8*/ 	.word	0x00000000
        /*02bc*/ 	.short	0x010a
        /*02be*/ 	.byte	0x3f
	.zero		1


	//   ....[36]....
        /*02c0*/ 	.word	0x000017a0
        /*02c4*/ 	.word	0x00000005
        /*02c8*/ 	.word	0x00000000
        /*02cc*/ 	.short	0x010a
        /*02ce*/ 	.byte	0x3f
	.zero		1


	//   ....[37]....
        /*02d0*/ 	.word	0x000017e0
        /*02d4*/ 	.word	0x00000005
        /*02d8*/ 	.word	0x00000000
        /*02dc*/ 	.short	0x010a
        /*02de*/ 	.byte	0x3f
	.zero		1


	//   ....[38]....
        /*02e0*/ 	.word	0x00001940
        /*02e4*/ 	.word	0x00000004
        /*02e8*/ 	.word	0x00000000
        /*02ec*/ 	.short	0x0101
        /*02ee*/ 	.byte	0x3f
	.zero		1


	//   ....[39]....
        /*02f0*/ 	.word	0x00001b00
        /*02f4*/ 	.word	0x00000000
        /*02f8*/ 	.word	0x00000000
        /*02fc*/ 	.short	0x0101
        /*02fe*/ 	.byte	0x3f
	.zero		1


	//   ....[40]....
        /*0300*/ 	.word	0x000053f0
        /*0304*/ 	.word	0x0000000e
        /*0308*/ 	.word	0x00000080
        /*030c*/ 	.short	0x010a
        /*030e*/ 	.byte	0x3f
	.zero		1


	//   ....[41]....
        /*0310*/ 	.word	0x000057b0
        /*0314*/ 	.word	0x00000005
        /*0318*/ 	.word	0x00000118
        /*031c*/ 	.short	0x0101
        /*031e*/ 	.byte	0x3f
	.zero		1


	//   ....[42]....
        /*0320*/ 	.word	0x00005ec0
        /*0324*/ 	.word	0x00000007
        /*0328*/ 	.word	0x00000000
        /*032c*/ 	.short	0x010a
        /*032e*/ 	.byte	0x3f
	.zero		1


	//   ....[43]....
        /*0330*/ 	.word	0x00005f40
        /*0334*/ 	.word	0x00000008
        /*0338*/ 	.word	0x00000000
        /*033c*/ 	.short	0x010a
        /*033e*/ 	.byte	0x3f
	.zero		1


	//   ....[44]....
        /*0340*/ 	.word	0x00005fd0
        /*0344*/ 	.word	0x00000009
        /*0348*/ 	.word	0x00000000
        /*034c*/ 	.short	0x010a
        /*034e*/ 	.byte	0x3f
	.zero		1


	//   ....[45]....
        /*0350*/ 	.word	0x00006060
        /*0354*/ 	.word	0x00000008
        /*0358*/ 	.word	0x00000000
        /*035c*/ 	.short	0x010a
        /*035e*/ 	.byte	0x3f
	.zero		1


	//   ....[46]....
        /*0360*/ 	.word	0x000060f0
        /*0364*/ 	.word	0x00000009
        /*0368*/ 	.word	0x00000000
        /*036c*/ 	.short	0x010a
        /*036e*/ 	.byte	0x3f
	.zero		1


	//   ....[47]....
        /*0370*/ 	.word	0x00006180
        /*0374*/ 	.word	0x00000008
        /*0378*/ 	.word	0x00000000
        /*037c*/ 	.short	0x010a
        /*037e*/ 	.byte	0x3f
	.zero		1


	//   ....[48]....
        /*0380*/ 	.word	0x00006210
        /*0384*/ 	.word	0x00000009
        /*0388*/ 	.word	0x00000000
        /*038c*/ 	.short	0x010a
        /*038e*/ 	.byte	0x3f
	.zero		1


	//   ....[49]....
        /*0390*/ 	.word	0x000062a0
        /*0394*/ 	.word	0x00000008
        /*0398*/ 	.word	0x00000000
        /*039c*/ 	.short	0x010a
        /*039e*/ 	.byte	0x3f
	.zero		1


	//   ....[50]....
        /*03a0*/ 	.word	0x00006330
        /*03a4*/ 	.word	0x00000009
        /*03a8*/ 	.word	0x00000000
        /*03ac*/ 	.short	0x010a
        /*03ae*/ 	.byte	0x3f
	.zero		1


	//   ....[51]....
        /*03b0*/ 	.word	0x000063c0
        /*03b4*/ 	.word	0x00000008
        /*03b8*/ 	.word	0x00000000
        /*03bc*/ 	.short	0x010a
        /*03be*/ 	.byte	0x3f
	.zero		1


	//   ....[52]....
        /*03c0*/ 	.word	0x00006450
        /*03c4*/ 	.word	0x00000009
        /*03c8*/ 	.word	0x00000000
        /*03cc*/ 	.short	0x010a
        /*03ce*/ 	.byte	0x3f
	.zero		1


	//   ....[53]....
        /*03d0*/ 	.word	0x000064e0
        /*03d4*/ 	.word	0x00000008
        /*03d8*/ 	.word	0x00000000
        /*03dc*/ 	.short	0x010a
        /*03de*/ 	.byte	0x3f
	.zero		1


	//   ....[54]....
        /*03e0*/ 	.word	0x00006570
        /*03e4*/ 	.word	0x00000009
        /*03e8*/ 	.word	0x00000000
        /*03ec*/ 	.short	0x010a
        /*03ee*/ 	.byte	0x3f
	.zero		1


	//   ....[55]....
        /*03f0*/ 	.word	0x00006600
        /*03f4*/ 	.word	0x00000008
        /*03f8*/ 	.word	0x00000000
        /*03fc*/ 	.short	0x010a
        /*03fe*/ 	.byte	0x3f
	.zero		1


	//   ....[56]....
        /*0400*/ 	.word	0x00006690
        /*0404*/ 	.word	0x0000000b
        /*0408*/ 	.word	0x00000000
        /*040c*/ 	.short	0x010a
        /*040e*/ 	.byte	0x3f
	.zero		1


	//   ....[57]....
        /*0410*/ 	.word	0x00006720
        /*0414*/ 	.word	0x00000003
        /*0418*/ 	.word	0x00000000
        /*041c*/ 	.short	0x010a
        /*041e*/ 	.byte	0x3f
	.zero		1


	//   ....[58]....
        /*0420*/ 	.word	0x00006780
        /*0424*/ 	.word	0x00000003
        /*0428*/ 	.word	0x00000000
        /*042c*/ 	.short	0x010a
        /*042e*/ 	.byte	0x3f
	.zero		1


	//   ....[59]....
        /*0430*/ 	.word	0x000067d0
        /*0434*/ 	.word	0x00000005
        /*0438*/ 	.word	0x00000000
        /*043c*/ 	.short	0x010a
        /*043e*/ 	.byte	0x3f
	.zero		1


	//   ....[60]....
        /*0440*/ 	.word	0x000068a0
        /*0444*/ 	.word	0x0000000e
        /*0448*/ 	.word	0x00000080
        /*044c*/ 	.short	0x010a
        /*044e*/ 	.byte	0x3f
	.zero		1


	//   ....[61]....
        /*0450*/ 	.word	0x00006970
        /*0454*/ 	.word	0x00000007
        /*0458*/ 	.word	0x00000000
        /*045c*/ 	.short	0x010a
        /*045e*/ 	.byte	0x3f
	.zero		1


	//   ....[62]....
        /*0460*/ 	.word	0x000069c0
        /*0464*/ 	.word	0x00000008
        /*0468*/ 	.word	0x00000000
        /*046c*/ 	.short	0x010a
        /*046e*/ 	.byte	0x3f
	.zero		1


	//   ....[63]....
        /*0470*/ 	.word	0x00006a10
        /*0474*/ 	.word	0x00000009
        /*0478*/ 	.word	0x00000000
        /*047c*/ 	.short	0x010a
        /*047e*/ 	.byte	0x3f
	.zero		1


	//   ....[64]....
        /*0480*/ 	.word	0x00006a60
        /*0484*/ 	.word	0x00000008
        /*0488*/ 	.word	0x00000000
        /*048c*/ 	.short	0x010a
        /*048e*/ 	.byte	0x3f
	.zero		1


	//   ....[65]....
        /*0490*/ 	.word	0x00006ab0
        /*0494*/ 	.word	0x00000009
        /*0498*/ 	.word	0x00000000
        /*049c*/ 	.short	0x010a
        /*049e*/ 	.byte	0x3f
	.zero		1


	//   ....[66]....
        /*04a0*/ 	.word	0x00006b00
        /*04a4*/ 	.word	0x00000008
        /*04a8*/ 	.word	0x00000000
        /*04ac*/ 	.short	0x010a
        /*04ae*/ 	.byte	0x3f
	.zero		1


	//   ....[67]....
        /*04b0*/ 	.word	0x00006b50
        /*04b4*/ 	.word	0x00000009
        /*04b8*/ 	.word	0x00000000
        /*04bc*/ 	.short	0x010a
        /*04be*/ 	.byte	0x3f
	.zero		1


	//   ....[68]....
        /*04c0*/ 	.word	0x00006ba0
        /*04c4*/ 	.word	0x00000008
        /*04c8*/ 	.word	0x00000000
        /*04cc*/ 	.short	0x010a
        /*04ce*/ 	.byte	0x3f
	.zero		1


	//   ....[69]....
        /*04d0*/ 	.word	0x00006bf0
        /*04d4*/ 	.word	0x00000009
        /*04d8*/ 	.word	0x00000000
        /*04dc*/ 	.short	0x010a
        /*04de*/ 	.byte	0x3f
	.zero		1


	//   ....[70]....
        /*04e0*/ 	.word	0x00006c40
        /*04e4*/ 	.word	0x00000008
        /*04e8*/ 	.word	0x00000000
        /*04ec*/ 	.short	0x010a
        /*04ee*/ 	.byte	0x3f
	.zero		1


	//   ....[71]....
        /*04f0*/ 	.word	0x00006c90
        /*04f4*/ 	.word	0x00000009
        /*04f8*/ 	.word	0x00000000
        /*04fc*/ 	.short	0x010a
        /*04fe*/ 	.byte	0x3f
	.zero		1


	//   ....[72]....
        /*0500*/ 	.word	0x00006ce0
        /*0504*/ 	.word	0x00000008
        /*0508*/ 	.word	0x00000000
        /*050c*/ 	.short	0x010a
        /*050e*/ 	.byte	0x3f
	.zero		1


	//   ....[73]....
        /*0510*/ 	.word	0x00006d30
        /*0514*/ 	.word	0x00000009
        /*0518*/ 	.word	0x00000000
        /*051c*/ 	.short	0x010a
        /*051e*/ 	.byte	0x3f
	.zero		1


	//   ....[74]....
        /*0520*/ 	.word	0x00006d80
        /*0524*/ 	.word	0x00000008
        /*0528*/ 	.word	0x00000000
        /*052c*/ 	.short	0x010a
        /*052e*/ 	.byte	0x3f
	.zero		1


	//   ....[75]....
        /*0530*/ 	.word	0x00006dd0
        /*0534*/ 	.word	0x0000000b
        /*0538*/ 	.word	0x00000000
        /*053c*/ 	.short	0x010a
        /*053e*/ 	.byte	0x3f
	.zero		1


	//----- nvinfo : EIATTR_NUM_MBARRIERS
	.align		4
.L_35:
        /*0540*/ 	.byte	0x03, 0x38
        /*0542*/ 	.short	0x0022


	//----- nvinfo : EIATTR_EXIT_INSTR_OFFSETS
	.align		4
        /*0544*/ 	.byte	0x04, 0x1c
        /*0546*/ 	.short	(.L_37 - .L_36)


	//   ....[0]....
.L_36:
        /*0548*/ 	.word	0x000007a0


	//   ....[1]....
        /*054c*/ 	.word	0x00001070


	//   ....[2]....
        /*0550*/ 	.word	0x00004a60


	//   ....[3]....
        /*0554*/ 	.word	0x00005090


	//   ....[4]....
        /*0558*/ 	.word	0x00006770


	//----- nvinfo : EIATTR_MAX_THREADS
	.align		4
.L_37:
        /*055c*/ 	.byte	0x04, 0x05
        /*055e*/ 	.short	(.L_39 - .L_38)
.L_38:
        /*0560*/ 	.word	0x00000180
        /*0564*/ 	.word	0x00000001
        /*0568*/ 	.word	0x00000001


	//----- nvinfo : EIATTR_CRS_STACK_SIZE
	.align		4
.L_39:
        /*056c*/ 	.byte	0x04, 0x1e
        /*056e*/ 	.short	(.L_41 - .L_40)
.L_40:
        /*0570*/ 	.word	0x00000000


	//----- nvinfo : EIATTR_CBANK_PARAM_SIZE
	.align		4
.L_41:
        /*0574*/ 	.byte	0x03, 0x19
        /*0576*/ 	.short	0x0470


	//----- nvinfo : EIATTR_PARAM_CBANK
	.align		4
        /*0578*/ 	.byte	0x04, 0x0a
        /*057a*/ 	.short	(.L_43 - .L_42)
	.align		4
.L_42:
        /*057c*/ 	.word	index@(.nv.constant0._ZN7cutlass13device_kernelINS_4gemm6kernel13GemmUniversalIN4cute5tupleIJiiiiEEENS1_10collective13CollectiveMmaINS1_34MainloopSm90TmaGmmaWarpSpecializedILi16ENS5_IJNS4_1CILi1EEESB_SB_EEENS1_35KernelTmaWarpSpecializedCooperativeEEENS5_IJNSA_ILi128EEENSA_ILi96EEENSA_ILi64EEEEEEaNS5_IJlSB_lEEEaSJ_NS4_8TiledMMAINS4_8MMA_AtomIJNS4_4SM904GMMA26MMA_64x96x32_S32S8S8_SS_TNEEEENS4_6LayoutINS5_IJNSA_ILi2EEESB_SB_EEENS5_IJSB_NSA_ILi0EEEST_EEEEENS5_IJNS4_10UnderscoreESW_SW_EEEEENS4_13SM90_TMA_LOADENS4_14ComposedLayoutINS4_7SwizzleILi2ELi4ELi3EEENS4_18smem_ptr_flag_bitsILi8EEENSQ_INS5_IJNSA_ILi8EEESH_EEENS5_IJSH_SB_EEEEEEEvNS4_8identityESZ_S19_vS1A_EENS_8epilogue10collective6detail29Sm90TmaWarpSpecializedAdapterINS1D_15DefaultEpilogueIaSJ_SJ_NS1C_6thread17LinearCombinationIaLi1EiiLNS1H_9ScaleType4KindE0ELNS_15FloatRoundStyleE2EaEENS1_15EpilogueDefaultEEEEEvvEEEEvNT_6ParamsE)
        /*0580*/ 	.short	0x0210
        /*0582*/ 	.short	0x0470


	//----- nvinfo : EIATTR_SW_WAR
	.align		4
.L_43:
        /*0584*/ 	.byte	0x04, 0x36
        /*0586*/ 	.short	(.L_45 - .L_44)
.L_44:
        /*0588*/ 	.word	0x00000008
.L_45:


//--------------------- .nv.callgraph             --------------------------
	.section	.nv.callgraph,"",@"SHT_CUDA_CALLGRAPH"
	.align	4
	.sectionentsize	8
	.align		4
        /*0000*/ 	.word	0x00000000
	.align		4
        /*0004*/ 	.word	0xffffffff
	.align		4
        /*0008*/ 	.word	index@(_ZN7cutlass13device_kernelINS_4gemm6kernel13GemmUniversalIN4cute5tupleIJiiiiEEENS1_10collective13CollectiveMmaINS1_34MainloopSm90TmaGmmaWarpSpecializedILi16ENS5_IJNS4_1CILi1EEESB_SB_EEENS1_35KernelTmaWarpSpecializedCooperativeEEENS5_IJNSA_ILi128EEENSA_ILi96EEENSA_ILi64EEEEEEaNS5_IJlSB_lEEEaSJ_NS4_8TiledMMAINS4_8MMA_AtomIJNS4_4SM904GMMA26MMA_64x96x32_S32S8S8_SS_TNEEEENS4_6LayoutINS5_IJNSA_ILi2EEESB_SB_EEENS5_IJSB_NSA_ILi0EEEST_EEEEENS5_IJNS4_10UnderscoreESW_SW_EEEEENS4_13SM90_TMA_LOADENS4_14ComposedLayoutINS4_7SwizzleILi2ELi4ELi3EEENS4_18smem_ptr_flag_bitsILi8EEENSQ_INS5_IJNSA_ILi8EEESH_EEENS5_IJSH_SB_EEEEEEEvNS4_8identityESZ_S19_vS1A_EENS_8epilogue10collective6detail29Sm90TmaWarpSpecializedAdapterINS1D_15DefaultEpilogueIaSJ_SJ_NS1C_6thread17LinearCombinationIaLi1EiiLNS1H_9ScaleType4KindE0ELNS_15FloatRoundStyleE2EaEENS1_15EpilogueDefaultEEEEEvvEEEEvNT_6ParamsE)
	.align		4
        /*000c*/ 	.word	index@(__assertfail)
	.align		4
        /*0010*/ 	.word	0x00000000
	.align		4
        /*0014*/ 	.word	0xfffffffe
	.align		4
        /*0018*/ 	.word	0x00000000
	.align		4
        /*001c*/ 	.word	0xfffffffd
	.align		4
        /*0020*/ 	.word	0x00000000
	.align		4
        /*0024*/ 	.word	0xfffffffc


//--------------------- .nv.constant4             --------------------------
	.section	.nv.constant4,"a",@progbits
	.align	8
	.align		8
.nv.constant4:
        /*0000*/ 	.dword	__assertfail
	.align		8
        /*0008*/ 	.dword	__unnamed_1
	.align		8
        /*0010*/ 	.dword	_ZN39_INTERNAL_cb8c8255_4_k_cu_fab49cbf_36404cuda3std3__45__cpo5beginE
	.align		8
        /*0018*/ 	.dword	_ZN39_INTERNAL_cb8c8255_4_k_cu_fab49cbf_36404cuda3std3__45__cpo3endE
	.align		8
        /*0020*/ 	.dword	_ZN39_INTERNAL_cb8c8255_4_k_cu_fab49cbf_36404cuda3std3__45__cpo6cbeginE
	.align		8
        /*0028*/ 	.dword	_ZN39_INTERNAL_cb8c8255_4_k_cu_fab49cbf_36404cuda3std3__45__cpo4cendE
	.align		8
        /*0030*/ 	.dword	_ZN39_INTERNAL_cb8c8255_4_k_cu_fab49cbf_36404cuda3std3__441_GLOBAL__N__cb8c8255_4_k_cu_fab49cbf_36406ignoreE
	.align		8
        /*0038*/ 	.dword	_ZN39_INTERNAL_cb8c8255_4_k_cu_fab49cbf_36404cuda3std3__419piecewise_constructE
	.align		8
        /*0040*/ 	.dword	_ZN39_INTERNAL_cb8c8255_4_k_cu_fab49cbf_36404cuda3std3__48in_placeE
	.align		8
        /*0048*/ 	.dword	_ZN39_INTERNAL_cb8c8255_4_k_cu_fab49cbf_36404cuda3std6ranges3__45__cpo4swapE
	.align		8
        /*0050*/ 	.dword	_ZN39_INTERNAL_cb8c8255_4_k_cu_fab49cbf_36404cuda3std6ranges3__45__cpo9iter_moveE
	.align		8
        /*0058*/ 	.dword	_ZN39_INTERNAL_cb8c8255_4_k_cu_fab49cbf_36404cute7productE
	.align		8
        /*0060*/ 	.dword	_ZN39_INTERNAL_cb8c8255_4_k_cu_fab49cbf_36404cute1_E
	.align		8
        /*0068*/ 	.dword	$str$22
	.align		8
        /*0070*/ 	.dword	$str$23


//--------------------- .text._ZN7cutlass13device_kernelINS_4gemm6kernel13GemmUniversalIN4cute5tupleIJiiiiEEENS1_10collective13CollectiveMmaINS1_34MainloopSm90TmaGmmaWarpSpecializedILi16ENS5_IJNS4_1CILi1EEESB_SB_EEENS1_35KernelTmaWarpSpecializedCooperativeEEENS5_IJNSA_ILi128EEENSA_ILi96EEENSA_ILi64EEEEEEaNS5_IJlSB_lEEEaSJ_NS4_8TiledMMAINS4_8MMA_AtomIJNS4_4SM904GMMA26MMA_64x96x32_S32S8S8_SS_TNEEEENS4_6LayoutINS5_IJNSA_ILi2EEESB_SB_EEENS5_IJSB_NSA_ILi0EEEST_EEEEENS5_IJNS4_10UnderscoreESW_SW_EEEEENS4_13SM90_TMA_LOADENS4_14ComposedLayoutINS4_7SwizzleILi2ELi4ELi3EEENS4_18smem_ptr_flag_bitsILi8EEENSQ_INS5_IJNSA_ILi8EEESH_EEENS5_IJSH_SB_EEEEEEEvNS4_8identityESZ_S19_vS1A_EENS_8epilogue10collective6detail29Sm90TmaWarpSpecializedAdapterINS1D_15DefaultEpilogueIaSJ_SJ_NS1C_6thread17LinearCombinationIaLi1EiiLNS1H_9ScaleType4KindE0ELNS_15FloatRoundStyleE2EaEENS1_15EpilogueDefaultEEEEEvvEEEEvNT_6ParamsE --------------------------
	.section	.text._ZN7cutlass13device_kernelINS_4gemm6kernel13GemmUniversalIN4cute5tupleIJiiiiEEENS1_10collective13CollectiveMmaINS1_34MainloopSm90TmaGmmaWarpSpecializedILi16ENS5_IJNS4_1CILi1EEESB_SB_EEENS1_35KernelTmaWarpSpecializedCooperativeEEENS5_IJNSA_ILi128EEENSA_ILi96EEENSA_ILi64EEEEEEaNS5_IJlSB_lEEEaSJ_NS4_8TiledMMAINS4_8MMA_AtomIJNS4_4SM904GMMA26MMA_64x96x32_S32S8S8_SS_TNEEEENS4_6LayoutINS5_IJNSA_ILi2EEESB_SB_EEENS5_IJSB_NSA_ILi0EEEST_EEEEENS5_IJNS4_10UnderscoreESW_SW_EEEEENS4_13SM90_TMA_LOADENS4_14ComposedLayoutINS4_7SwizzleILi2ELi4ELi3EEENS4_18smem_ptr_flag_bitsILi8EEENSQ_INS5_IJNSA_ILi8EEESH_EEENS5_IJSH_SB_EEEEEEEvNS4_8identityESZ_S19_vS1A_EENS_8epilogue10collective6detail29Sm90TmaWarpSpecializedAdapterINS1D_15DefaultEpilogueIaSJ_SJ_NS1C_6thread17LinearCombinationIaLi1EiiLNS1H_9ScaleType4KindE0ELNS_15FloatRoundStyleE2EaEENS1_15EpilogueDefaultEEEEEvvEEEEvNT_6ParamsE,"ax",@progbits
	.align	128
.text._ZN7cutlass13device_kernelINS_4gemm6kernel13GemmUniversalIN4cute5tupleIJiiiiEEENS1_10collective13CollectiveMmaINS1_34MainloopSm90TmaGmmaWarpSpecializedILi16ENS5_IJNS4_1CILi1EEESB_SB_EEENS1_35KernelTmaWarpSpecializedCooperativeEEENS5_IJNSA_ILi128EEENSA_ILi96EEENSA_ILi64EEEEEEaNS5_IJlSB_lEEEaSJ_NS4_8TiledMMAINS4_8MMA_AtomIJNS4_4SM904GMMA26MMA_64x96x32_S32S8S8_SS_TNEEEENS4_6LayoutINS5_IJNSA_ILi2EEESB_SB_EEENS5_IJSB_NSA_ILi0EEEST_EEEEENS5_IJNS4_10UnderscoreESW_SW_EEEEENS4_13SM90_TMA_LOADENS4_14ComposedLayoutINS4_7SwizzleILi2ELi4ELi3EEENS4_18smem_ptr_flag_bitsILi8EEENSQ_INS5_IJNSA_ILi8EEESH_EEENS5_IJSH_SB_EEEEEEEvNS4_8identityESZ_S19_vS1A_EENS_8epilogue10collective6detail29Sm90TmaWarpSpecializedAdapterINS1D_15DefaultEpilogueIaSJ_SJ_NS1C_6thread17LinearCombinationIaLi1EiiLNS1H_9ScaleType4KindE0ELNS_15FloatRoundStyleE2EaEENS1_15EpilogueDefaultEEEEEvvEEEEvNT_6ParamsE:
        .type           _ZN7cutlass13device_kernelINS_4gemm6kernel13GemmUniversalIN4cute5tupleIJiiiiEEENS1_10collective13CollectiveMmaINS1_34MainloopSm90TmaGmmaWarpSpecializedILi16ENS5_IJNS4_1CILi1EEESB_SB_EEENS1_35KernelTmaWarpSpecializedCooperativeEEENS5_IJNSA_ILi128EEENSA_ILi96EEENSA_ILi64EEEEEEaNS5_IJlSB_lEEEaSJ_NS4_8TiledMMAINS4_8MMA_AtomIJNS4_4SM904GMMA26MMA_64x96x32_S32S8S8_SS_TNEEEENS4_6LayoutINS5_IJNSA_ILi2EEESB_SB_EEENS5_IJSB_NSA_ILi0EEEST_EEEEENS5_IJNS4_10UnderscoreESW_SW_EEEEENS4_13SM90_TMA_LOADENS4_14ComposedLayoutINS4_7SwizzleILi2ELi4ELi3EEENS4_18smem_ptr_flag_bitsILi8EEENSQ_INS5_IJNSA_ILi8EEESH_EEENS5_IJSH_SB_EEEEEEEvNS4_8identityESZ_S19_vS1A_EENS_8epilogue10collective6detail29Sm90TmaWarpSpecializedAdapterINS1D_15DefaultEpilogueIaSJ_SJ_NS1C_6thread17LinearCombinationIaLi1EiiLNS1H_9ScaleType4KindE0ELNS_15FloatRoundStyleE2EaEENS1_15EpilogueDefaultEEEEEvvEEEEvNT_6ParamsE,@function
        .size           _ZN7cutlass13device_kernelINS_4gemm6kernel13GemmUniversalIN4cute5tupleIJiiiiEEENS1_10collective13CollectiveMmaINS1_34MainloopSm90TmaGmmaWarpSpecializedILi16ENS5_IJNS4_1CILi1EEESB_SB_EEENS1_35KernelTmaWarpSpecializedCooperativeEEENS5_IJNSA_ILi128EEENSA_ILi96EEENSA_ILi64EEEEEEaNS5_IJlSB_lEEEaSJ_NS4_8TiledMMAINS4_8MMA_AtomIJNS4_4SM904GMMA26MMA_64x96x32_S32S8S8_SS_TNEEEENS4_6LayoutINS5_IJNSA_ILi2EEESB_SB_EEENS5_IJSB_NSA_ILi0EEEST_EEEEENS5_IJNS4_10UnderscoreESW_SW_EEEEENS4_13SM90_TMA_LOADENS4_14ComposedLayoutINS4_7SwizzleILi2ELi4ELi3EEENS4_18smem_ptr_flag_bitsILi8EEENSQ_INS5_IJNSA_ILi8EEESH_EEENS5_IJSH_SB_EEEEEEEvNS4_8identityESZ_S19_vS1A_EENS_8epilogue10collective6detail29Sm90TmaWarpSpecializedAdapterINS1D_15DefaultEpilogueIaSJ_SJ_NS1C_6thread17LinearCombinationIaLi1EiiLNS1H_9ScaleType4KindE0ELNS_15FloatRoundStyleE2EaEENS1_15EpilogueDefaultEEEEEvvEEEEvNT_6ParamsE,(.L_x_191 - _ZN7cutlass13device_kernelINS_4gemm6kernel13GemmUniversalIN4cute5tupleIJiiiiEEENS1_10collective13CollectiveMmaINS1_34MainloopSm90TmaGmmaWarpSpecializedILi16ENS5_IJNS4_1CILi1EEESB_SB_EEENS1_35KernelTmaWarpSpecializedCooperativeEEENS5_IJNSA_ILi128EEENSA_ILi96EEENSA_ILi64EEEEEEaNS5_IJlSB_lEEEaSJ_NS4_8TiledMMAINS4_8MMA_AtomIJNS4_4SM904GMMA26MMA_64x96x32_S32S8S8_SS_TNEEEENS4_6LayoutINS5_IJNSA_ILi2EEESB_SB_EEENS5_IJSB_NSA_ILi0EEEST_EEEEENS5_IJNS4_10UnderscoreESW_SW_EEEEENS4_13SM90_TMA_LOADENS4_14ComposedLayoutINS4_7SwizzleILi2ELi4ELi3EEENS4_18smem_ptr_flag_bitsILi8EEENSQ_INS5_IJNSA_ILi8EEESH_EEENS5_IJSH_SB_EEEEEEEvNS4_8identityESZ_S19_vS1A_EENS_8epilogue10collective6detail29Sm90TmaWarpSpecializedAdapterINS1D_15DefaultEpilogueIaSJ_SJ_NS1C_6thread17LinearCombinationIaLi1EiiLNS1H_9ScaleType4KindE0ELNS_15FloatRoundStyleE2EaEENS1_15EpilogueDefaultEEEEEvvEEEEvNT_6ParamsE)
        .other          _ZN7cutlass13device_kernelINS_4gemm6kernel13GemmUniversalIN4cute5tupleIJiiiiEEENS1_10collective13CollectiveMmaINS1_34MainloopSm90TmaGmmaWarpSpecializedILi16ENS5_IJNS4_1CILi1EEESB_SB_EEENS1_35KernelTmaWarpSpecializedCooperativeEEENS5_IJNSA_ILi128EEENSA_ILi96EEENSA_ILi64EEEEEEaNS5_IJlSB_lEEEaSJ_NS4_8TiledMMAINS4_8MMA_AtomIJNS4_4SM904GMMA26MMA_64x96x32_S32S8S8_SS_TNEEEENS4_6LayoutINS5_IJNSA_ILi2EEESB_SB_EEENS5_IJSB_NSA_ILi0EEEST_EEEEENS5_IJNS4_10UnderscoreESW_SW_EEEEENS4_13SM90_TMA_LOADENS4_14ComposedLayoutINS4_7SwizzleILi2ELi4ELi3EEENS4_18smem_ptr_flag_bitsILi8EEENSQ_INS5_IJNSA_ILi8EEESH_EEENS5_IJSH_SB_EEEEEEEvNS4_8identityESZ_S19_vS1A_EENS_8epilogue10collective6detail29Sm90TmaWarpSpecializedAdapterINS1D_15DefaultEpilogueIaSJ_SJ_NS1C_6thread17LinearCombinationIaLi1EiiLNS1H_9ScaleType4KindE0ELNS_15FloatRoundStyleE2EaEENS1_15EpilogueDefaultEEEEEvvEEEEvNT_6ParamsE,@"STO_CUDA_ENTRY STV_DEFAULT"
_ZN7cutlass13device_kernelINS_4gemm6kernel13GemmUniversalIN4cute5tupleIJiiiiEEENS1_10collective13CollectiveMmaINS1_34MainloopSm90TmaGmmaWarpSpecializedILi16ENS5_IJNS4_1CILi1EEESB_SB_EEENS1_35KernelTmaWarpSpecializedCooperativeEEENS5_IJNSA_ILi128EEENSA_ILi96EEENSA_ILi64EEEEEEaNS5_IJlSB_lEEEaSJ_NS4_8TiledMMAINS4_8MMA_AtomIJNS4_4SM904GMMA26MMA_64x96x32_S32S8S8_SS_TNEEEENS4_6LayoutINS5_IJNSA_ILi2EEESB_SB_EEENS5_IJSB_NSA_ILi0EEEST_EEEEENS5_IJNS4_10UnderscoreESW_SW_EEEEENS4_13SM90_TMA_LOADENS4_14ComposedLayoutINS4_7SwizzleILi2ELi4ELi3EEENS4_18smem_ptr_flag_bitsILi8EEENSQ_INS5_IJNSA_ILi8EEESH_EEENS5_IJSH_SB_EEEEEEEvNS4_8identityESZ_S19_vS1A_EENS_8epilogue10collective6detail29Sm90TmaWarpSpecializedAdapterINS1D_15DefaultEpilogueIaSJ_SJ_NS1C_6thread17LinearCombinationIaLi1EiiLNS1H_9ScaleType4KindE0ELNS_15FloatRoundStyleE2EaEENS1_15EpilogueDefaultEEEEEvvEEEEvNT_6ParamsE:
[----:B------:R-:W0:Y:S01]  /*0000*/  LDC R1, c[0x0][0x28] ;  /* 0x00000a00ff017b82 */ /* 0x000e220000000800 */
[----:B------:R-:W1:Y:S01]  /*0010*/  S2R R18, SR_TID.X ;  /* 0x0000000000127919 */ /* 0x000e620000002100 */
[----:B------:R-:W-:Y:S01]  /*0020*/  ELECT P0, URZ, PT ;  /* 0x00000000003f782f */ /* 0x000fe20003800000 */
[----:B------:R-:W-:Y:S01]  /*0030*/  BSSY B0, `(.L_x_0) ;  /* 0x000000f000007945 */ /* 0x000fe20003800000 */
[--C-:B-1----:R-:W-:Y:S02]  /*0040*/  SHF.R.U32.HI R0, RZ, 0x5, R18.reuse ;  /* 0x00000005ff007819 */ /* 0x102fe40000011612 */
[----:B------:R-:W-:-:S03]  /*0050*/  SHF.R.U32.HI R14, RZ, 0x7, R18 ;  /* 0x00000007ff0e7819 */ /* 0x000fc60000011612 */
[----:B------:R-:W1:Y:S04]  /*0060*/  SHFL.IDX PT, R4, R0, RZ, 0x1f ;  /* 0x00001fff00047589 */ /* 0x000e6800000e0000 */
[----:B------:R2:W3:Y:S01]  /*0070*/  SHFL.IDX PT, R8, R14, RZ, 0x1f ;  /* 0x00001fff0e087589 */ /* 0x0004e200000e0000 */
[----:B-1----:R-:W-:-:S13]  /*0080*/  ISETP.NE.OR P0, PT, R4, RZ, !P0 ;  /* 0x000000ff0400720c */ /* 0x002fda0004705670 */
[----:B0-23--:R-:W-:Y:S05]  /*0090*/  @P0 BRA `(.L_x_1) ;  /* 0x0000000000200947 */ /* 0x00dfea0003800000 */
[----:B------:R-:W-:Y:S02]  /*00a0*/  ULDC.64 UR4, c[0x0][0x198] ;  /* 0x0000660000047ab9 */ /* 0x000fe40000000a00 */
[----:B------:R-:W-:Y:S02]  /*00b0*/  UIADD3 UR6, UP0, UR4, 0xf0, URZ ;  /* 0x000000f004067890 */ /* 0x000fe4000ff1e03f */
[----:B------:R-:W-:Y:S02]  /*00c0*/  UIADD3 UR4, UP1, UR4, 0x1f0, URZ ;  /* 0x000001f004047890 */ /* 0x000fe4000ff3e03f */
[----:B------:R-:W-:Y:S02]  /*00d0*/  UIADD3.X UR7, URZ, UR5, URZ, UP0, !UPT ;  /* 0x000000053f077290 */ /* 0x000fe400087fe43f */
[----:B------:R-:W-:-:S07]  /*00e0*/  UIADD3.X UR5, URZ, UR5, URZ, UP1, !UPT ;  /* 0x000000053f057290 */ /* 0x000fce0008ffe43f */
[----:B------:R0:W-:Y:S02]  /*00f0*/  UTMACCTL.PF [UR6] ;  /* 0x00000000060079b9 */ /* 0x0001e40008040000 */
[----:B------:R0:W-:Y:S02]  /*0100*/  UTMACCTL.PF [UR4] ;  /* 0x00000000040079b9 */ /* 0x0001e40008040000 */
[----:B0-----:R-:W-:Y:S01]  /*0110*/  NOP ;  /* 0x0000000000007918 */ /* 0x001fe20000000000 */
.L_x_1:
[----:B------:R-:W-:Y:S05]  /*0120*/  BSYNC B0 ;  /* 0x0000000000007941 */ /* 0x000fea0003800000 */
.L_x_0:
[----:B------:R-:W0:Y:S02]  /*0130*/  SHFL.IDX PT, R2, R0, RZ, 0x1f ;  /* 0x00001fff00027589 */ /* 0x000e2400000e0000 */
[----:B0-----:R-:W-:-:S13]  /*0140*/  ISETP.NE.AND P0, PT, R2, RZ, PT ;  /* 0x000000ff0200720c */ /* 0x001fda0003f05270 */
[----:B------:R-:W-:Y:S05]  /*0150*/  @P0 BRA `(.L_x_2) ;  /* 0x0000000000c40947 */ /* 0x000fea0003800000 */
[----:B------:R-:W-:Y:S01]  /*0160*/  ELECT P0, URZ, PT ;  /* 0x00000000003f782f */ /* 0x000fe20003800000 */
[----:B------:R-:W-:-:S12]  /*0170*/  BSSY B0, `(.L_x_2) ;  /* 0x000002f000007945 */ /* 0x000fd80003800000 */
[----:B------:R-:W-:Y:S05]  /*0180*/  @!P0 BRA `(.L_x_3) ;  /* 0x0000000000b48947 */ /* 0x000fea0003800000 */
[----:B------:R-:W0:Y:S01]  /*0190*/  S2UR UR8, SR_CgaCtaId ;  /* 0x00000000000879c3 */ /* 0x000e220000008800 */
[----:B------:R-:W-:Y:S01]  /*01a0*/  UMOV UR4, 0x400 ;  /* 0x0000040000047882 */ /* 0x000fe20000000000 */
[----:B------:R-:W-:Y:S01]  /*01b0*/  UMOV UR5, 0x1 ;  /* 0x0000000100057882 */ /* 0x000fe20000000000 */
[----:B------:R-:W-:Y:S02]  /*01c0*/  UMOV UR6, 0x100 ;  /* 0x0000010000067882 */ /* 0x000fe40000000000 */
[----:B------:R-:W-:-:S04]  /*01d0*/  UIADD3 UR6, -UR6, 0x100000, URZ ;  /* 0x0010000006067890 */ /* 0x000fc8000fffe13f */
[----:B------:R-:W-:Y:S02]  /*01e0*/  USHF.L.U32 UR7, UR6, 0xb, URZ ;  /* 0x0000000b06077899 */ /* 0x000fe4000800063f */
[----:B------:R-:W-:Y:S02]  /*01f0*/  USHF.L.U32 UR6, UR6, 0x1, URZ ;  /* 0x0000000106067899 */ /* 0x000fe4000800063f */
[----:B0-----:R-:W-:Y:S02]  /*0200*/  ULEA UR8, UR8, UR4, 0x18 ;  /* 0x0000000408087291 */ /* 0x001fe4000f8ec03f */
[----:B------:R-:W-:-:S04]  /*0210*/  UIADD3 UR4, -UR5, 0x100000, URZ ;  /* 0x0010000005047890 */ /* 0x000fc8000fffe13f */
[----:B------:R-:W-:Y:S02]  /*0220*/  USHF.L.U32 UR5, UR4, 0xb, URZ ;  /* 0x0000000b04057899 */ /* 0x000fe4000800063f */
[----:B------:R-:W-:Y:S01]  /*0230*/  USHF.L.U32 UR4, UR4, 0x1, URZ ;  /* 0x0000000104047899 */ /* 0x000fe2000800063f */
[----:B------:R-:W0:Y:S11]  /*0240*/  FENCE.VIEW.ASYNC.S ;  /* 0x00000000000073c6 */ /* 0x000e360000000000 */
[----:B0-----:R0:W1:Y:S01]  /*0250*/  SYNCS.EXCH.64 URZ, [UR8], UR4 ;  /* 0x00000004083f75b2 */ /* 0x0010620008000100 */
[----:B------:R0:W2:Y:S01]  /*0260*/  SYNCS.EXCH.64 URZ, [UR8+0x80], UR6 ;  /* 0x00008006083f75b2 */ /* 0x0000a20008000100 */
[----:B------:R0:W3:Y:S01]  /*0270*/  SYNCS.EXCH.64 URZ, [UR8+0x8], UR4 ;  /* 0x00000804083f75b2 */ /* 0x0000e20008000100 */
[----:B------:R0:W4:Y:S01]  /*0280*/  SYNCS.EXCH.64 URZ, [UR8+0x88], UR6 ;  /* 0x00008806083f75b2 */ /* 0x0001220008000100 */
[----:B------:R0:W0:Y:S01]  /*0290*/  SYNCS.EXCH.64 URZ, [UR8+0x10], UR4 ;  /* 0x00001004083f75b2 */ /* 0x0000220008000100 */
        /* <DEDUP_REMOVED lines=27> */
[----:B-1234-:R-:W-:Y:S01]  /*0450*/  NOP ;  /* 0x0000000000007918 */ /* 0x01efe20000000000 */
.L_x_3:
[----:B0-----:R-:W-:Y:S05]  /*0460*/  BSYNC B0 ;  /* 0x0000000000007941 */ /* 0x001fea0003800000 */
.L_x_2:
[----:B------:R-:W0:Y:S01]  /*0470*/  SHFL.IDX PT, R0, R0, RZ, 0x1f ;  /* 0x00001fff00007589 */ /* 0x000e2200000e0000 */
[----:B------:R-:W1:Y:S01]  /*0480*/  LDC R2, c[0x0][0x65c] ;  /* 0x00019700ff027b82 */ /* 0x000e620000000800 */
[----:B------:R-:W-:Y:S02]  /*0490*/  ELECT P0, URZ, PT ;  /* 0x00000000003f782f */ /* 0x000fe40003800000 */
[----:B------:R-:W-:Y:S01]  /*04a0*/  SHF.R.S32.HI R5, RZ, 0x1f, R4 ;  /* 0x0000001fff057819 */ /* 0x000fe20000011404 */
[----:B------:R-:W2:Y:S01]  /*04b0*/  S2R R3, SR_CTAID.Y ;  /* 0x0000000000037919 */ /* 0x000ea20000002600 */
[----:B------:R-:W-:Y:S01]  /*04c0*/  UMOV UR4, 0x20 ;  /* 0x0000002000047882 */ /* 0x000fe20000000000 */
[----:B------:R-:W-:Y:S01]  /*04d0*/  ISETP.NE.AND P2, PT, R8, RZ, PT ;  /* 0x000000ff0800720c */ /* 0x000fe20003f45270 */
[----:B------:R-:W-:Y:S01]  /*04e0*/  IMAD.MOV.U32 R7, RZ, RZ, RZ ;  /* 0x000000ffff077224 */ /* 0x000fe200078e00ff */
[----:B------:R-:W3:Y:S01]  /*04f0*/  S2R R6, SR_CTAID.X ;  /* 0x0000000000067919 */ /* 0x000ee20000002500 */
[----:B------:R-:W-:Y:S01]  /*0500*/  LEA.HI R5, R5, R4, RZ, 0x2 ;  /* 0x0000000405057211 */ /* 0x000fe200078f10ff */
[----:B------:R-:W-:Y:S01]  /*0510*/  NOP ;  /* 0x0000000000007918 */ /* 0x000fe20000000000 */
[----:B------:R-:W-:-:S02]  /*0520*/  NOP ;  /* 0x0000000000007918 */ /* 0x000fc40000000000 */
[----:B------:R-:W-:Y:S02]  /*0530*/  LOP3.LUT R5, R5, 0xfffffffc, RZ, 0xc0, !PT ;  /* 0xfffffffc05057812 */ /* 0x000fe400078ec0ff */
[----:B0-----:R-:W-:Y:S02]  /*0540*/  ISETP.NE.OR P0, PT, R0, RZ, !P0 ;  /* 0x000000ff0000720c */ /* 0x001fe40004705670 */
[----:B-1----:R-:W-:-:S04]  /*0550*/  ISETP.NE.AND P3, PT, R2, 0x1, PT ;  /* 0x000000010200780c */ /* 0x002fc80003f65270 */
[----:B------:R-:W-:Y:S01]  /*0560*/  P2R R0, PR, RZ, 0x8 ;  /* 0x00000008ff007803 */ /* 0x000fe20000000000 */
[----:B------:R-:W-:-:S06]  /*0570*/  IMAD.IADD R0, R4, 0x1, -R5 ;  /* 0x0000000104007824 */ /* 0x000fcc00078e0a05 */
[----:B------:R-:W-:Y:S01]  /*0580*/  VOTEU.ALL UP0, P0 ;  /* 0x00000000003f7886 */ /* 0x000fe20000000000 */
[----:B------:R-:W-:Y:S01]  /*0590*/  VOTEU.ALL UP1, P0 ;  /* 0x00000000003f7886 */ /* 0x000fe20000020000 */
[----:B------:R-:W3:Y:S01]  /*05a0*/  @P3 LDC R17, c[0x0][0x10] ;  /* 0x00000400ff113b82 */ /* 0x000ee20000000800 */
[----:B--2---:R-:W-:Y:S02]  /*05b0*/  @P3 IMAD.MOV.U32 R4, RZ, RZ, R3 ;  /* 0x000000ffff043224 */ /* 0x004fe400078e0003 */
[----:B------:R-:W-:Y:S01]  /*05c0*/  @!UP0 UMOV UR6, 0x400 ;  /* 0x0000040000068882 */ /* 0x000fe20000000000 */
[----:B------:R-:W-:-:S04]  /*05d0*/  @!UP0 UIADD3 UR4, -UR4, 0x100000, URZ ;  /* 0x0010000004048890 */ /* 0x000fc8000fffe13f */
[----:B------:R-:W-:Y:S02]  /*05e0*/  @!UP0 USHF.L.U32 UR5, UR4, 0xb, URZ ;  /* 0x0000000b04058899 */ /* 0x000fe4000800063f */
[----:B------:R-:W-:Y:S01]  /*05f0*/  @!UP0 USHF.L.U32 UR4, UR4, 0x1, URZ ;  /* 0x0000000104048899 */ /* 0x000fe2000800063f */
[----:B------:R-:W-:Y:S02]  /*0600*/  @P3 IMAD.MOV.U32 R5, RZ, RZ, RZ ;  /* 0x000000ffff053224 */ /* 0x000fe400078e00ff */
[----:B------:R-:W-:Y:S01]  /*0610*/  @P3 IMAD.MOV.U32 R11, RZ, RZ, RZ ;  /* 0x000000ffff0b3224 */ /* 0x000fe200078e00ff */
[----:B------:R-:W0:Y:S08]  /*0620*/  @!UP0 S2UR UR7, SR_CgaCtaId ;  /* 0x00000000000789c3 */ /* 0x000e300000008800 */
[----:B------:R-:W1:Y:S01]  /*0630*/  @!P3 LDC R9, c[0x0][0xc] ;  /* 0x00000300ff09bb82 */ /* 0x000e620000000800 */
[----:B---3--:R-:W-:-:S04]  /*0640*/  @P3 IMAD.WIDE.U32 R16, R6, R17, R4 ;  /* 0x0000001106103225 */ /* 0x008fc800078e0004 */
[----:B------:R-:W-:Y:S01]  /*0650*/  @P3 IMAD.IADD R17, R17, 0x1, R11 ;  /* 0x0000000111113824 */ /* 0x000fe200078e020b */
[----:B0-----:R-:W-:Y:S01]  /*0660*/  @!UP0 ULEA UR6, UR7, UR6, 0x18 ;  /* 0x0000000607068291 */ /* 0x001fe2000f8ec03f */
[----:B------:R-:W-:Y:S01]  /*0670*/  VOTEU.ALL UP0, P0 ;  /* 0x00000000003f7886 */ /* 0x000fe20000000000 */
[----:B------:R-:W-:-:S04]  /*0680*/  ISETP.NE.AND P0, PT, R0, 0x3, PT ;  /* 0x000000030000780c */ /* 0x000fc80003f05270 */
[----:B------:R-:W-:Y:S01]  /*0690*/  ISETP.EQ.OR P0, PT, R0, RZ, !P0 ;  /* 0x000000ff0000720c */ /* 0x000fe20004702670 */
[----:B-1----:R-:W-:-:S03]  /*06a0*/  @!P3 IMAD.WIDE.U32 R4, R9, R3, R6 ;  /* 0x000000030904b225 */ /* 0x002fc600078e0006 */
[C---:B------:R-:W-:Y:S01]  /*06b0*/  ISETP.EQ.AND P0, PT, R8.reuse, RZ, P0 ;  /* 0x000000ff0800720c */ /* 0x040fe20000702270 */
[----:B------:R-:W-:Y:S01]  /*06c0*/  VIADD R8, R8, 0xffffffff ;  /* 0xffffffff08087836 */ /* 0x000fe20000000000 */
[----:B------:R-:W0:Y:S02]  /*06d0*/  FENCE.VIEW.ASYNC.S ;  /* 0x00000000000073c6 */ /* 0x000e240000000000 */
[----:B0-----:R0:W1:Y:S01]  /*06e0*/  @!UP0 SYNCS.EXCH.64 URZ, [UR6+0x110], UR4 ;  /* 0x00011004063f85b2 */ /* 0x0010620008000100 */
[----:B------:R-:W-:Y:S01]  /*06f0*/  @!P3 IMAD.MOV.U32 R16, RZ, RZ, R4 ;  /* 0x000000ffff10b224 */ /* 0x000fe200078e0004 */
[----:B------:R-:W-:Y:S01]  /*0700*/  SEL R19, RZ, 0x1, !P0 ;  /* 0x00000001ff137807 */ /* 0x000fe20004000000 */
[----:B------:R-:W-:Y:S01]  /*0710*/  @!P3 IMAD.MOV.U32 R17, RZ, RZ, R5 ;  /* 0x000000ffff11b224 */ /* 0x000fe200078e0005 */
[----:B------:R-:W-:Y:S02]  /*0720*/  ISETP.GE.U32.AND P1, PT, R8, 0x2, PT ;  /* 0x000000020800780c */ /* 0x000fe40003f26070 */
[----:B------:R-:W-:-:S02]  /*0730*/  LOP3.LUT R4, R18, 0x7f, RZ, 0xc0, !PT ;  /* 0x0000007f12047812 */ /* 0x000fc400078ec0ff */
[----:B------:R-:W-:Y:S01]  /*0740*/  SEL R19, R19, 0x2, P1 ;  /* 0x0000000213137807 */ /* 0x000fe20000800000 */
[----:B------:R0:W1:Y:S01]  /*0750*/  @!UP1 SYNCS.EXCH.64 URZ, [UR6+0x118], UR4 ;  /* 0x00011804063f95b2 */ /* 0x0000620008000100 */
[----:B------:R-:W-:Y:S01]  /*0760*/  NOP ;  /* 0x0000000000007918 */ /* 0x000fe20000000000 */
[----:B-1----:R-:W-:Y:S06]  /*0770*/  BAR.SYNC.DEFER_BLOCKING 0x0 ;  /* 0x0000000000007b1d */ /* 0x002fec0000010000 */
[----:B------:R-:W-:Y:S05]  /*0780*/  @!P2 BRA `(.L_x_4) ;  /* 0x0000004000b8a947 */ /* 0x000fea0003800000 */
[----:B------:R-:W-:-:S13]  /*0790*/  ISETP.GT.U32.AND P0, PT, R8, 0x1, PT ;  /* 0x000000010800780c */ /* 0x000fda0003f04070 */
[----:B0-----:R-:W-:Y:S05]  /*07a0*/  @P0 EXIT ;  /* 0x000000000000094d */ /* 0x001fea0003800000 */
[----:B------:R-:W-:Y:S01]  /*07b0*/  ULDC.64 UR4, c[0x0][0x650] ;  /* 0x0001940000047ab9 */ /* 0x000fe20000000a00 */
[----:B------:R-:W-:Y:S01]  /*07c0*/  PRMT R0, RZ, 0x7610, R0 ;  /* 0x00007610ff007816 */ /* 0x000fe20000000000 */
[----:B------:R-:W-:Y:S01]  /*07d0*/  IMAD.MOV.U32 R77, RZ, RZ, -0x1 ;  /* 0xffffffffff4d7424 */ /* 0x000fe200078e00ff */
[----:B------:R-:W-:Y:S01]  /*07e0*/  ISETP.GE.U32.AND P0, PT, R16, UR4, PT ;  /* 0x0000000410007c0c */ /* 0x000fe2000bf06070 */
[----:B------:R-:W-:Y:S02]  /*07f0*/  IMAD.MOV.U32 R78, RZ, RZ, -0x1 ;  /* 0xffffffffff4e7424 */ /* 0x000fe400078e00ff */
[----:B------:R-:W-:Y:S01]  /*0800*/  IMAD.MOV.U32 R76, RZ, RZ, -0x1 ;  /* 0xffffffffff4c7424 */ /* 0x000fe200078e00ff */
[----:B------:R-:W-:-:S13]  /*0810*/  ISETP.GE.U32.AND.EX P0, PT, R17, UR5, PT, P0 ;  /* 0x0000000511007c0c */ /* 0x000fda000bf06100 */
[----:B------:R-:W-:Y:S05]  /*0820*/  @P0 BRA `(.L_x_5) ;  /* 0x0000000400580947 */ /* 0x000fea0003800000 */
[----:B------:R-:W0:Y:S01]  /*0830*/  LDC.64 R20, c[0x0][0x628] ;  /* 0x00018a00ff147b82 */ /* 0x000e220000000a00 */
[----:B------:R-:W-:Y:S02]  /*0840*/  IMAD.MOV.U32 R8, RZ, RZ, R16 ;  /* 0x000000ffff087224 */ /* 0x000fe400078e0010 */
[----:B------:R-:W-:-:S05]  /*0850*/  IMAD.MOV.U32 R9, RZ, RZ, R17 ;  /* 0x000000ffff097224 */ /* 0x000fca00078e0011 */
[----:B------:R-:W1:Y:S08]  /*0860*/  LDC R0, c[0x0][0x630] ;  /* 0x00018c00ff007b82 */ /* 0x000e700000000800 */
[----:B------:R-:W2:Y:S01]  /*0870*/  LDC.64 R22, c[0x0][0x620] ;  /* 0x00018800ff167b82 */ /* 0x000ea20000000a00 */
[----:B0-----:R-:W-:-:S04]  /*0880*/  ISETP.NE.U32.AND P0, PT, R20, RZ, PT ;  /* 0x000000ff1400720c */ /* 0x001fc80003f05070 */
[----:B------:R-:W-:-:S13]  /*0890*/  ISETP.NE.AND.EX P0, PT, R21, RZ, PT, P0 ;  /* 0x000000ff1500720c */ /* 0x000fda0003f05300 */
[----:B-12---:R-:W-:Y:S05]  /*08a0*/  @!P0 BRA `(.L_x_6) ;  /* 0x0000000000288947 */ /* 0x006fea0003800000 */
[----:B------:R-:W0:Y:S02]  /*08b0*/  LDC R5, c[0x0][0x634] ;  /* 0x00018d00ff057b82 */ /* 0x000e240000000800 */
[----:B0-----:R-:W-:-:S05]  /*08c0*/  IADD3 R5, P0, R16, R5, RZ ;  /* 0x0000000510057210 */ /* 0x001fca0007f1e0ff */
[----:B------:R-:W-:-:S04]  /*08d0*/  IMAD.X R15, RZ, RZ, R17, P0 ;  /* 0x000000ffff0f7224 */ /* 0x000fc800000e0611 */
[----:B------:R-:W-:-:S04]  /*08e0*/  IMAD.WIDE.U32 R8, R15, R20, RZ ;  /* 0x000000140f087225 */ /* 0x000fc800078e00ff */
[----:B------:R-:W-:-:S04]  /*08f0*/  IMAD.WIDE.U32 R10, P0, R5, R21, R8 ;  /* 0x00000015050a7225 */ /* 0x000fc80007800008 */
[----:B------:R-:W-:-:S04]  /*0900*/  IMAD.WIDE.U32 R8, R5, R20, RZ ;  /* 0x0000001405087225 */ /* 0x000fc800078e00ff */
[----:B------:R-:W-:Y:S01]  /*0910*/  IMAD.X R13, RZ, RZ, RZ, P0 ;  /* 0x000000ffff0d7224 */ /* 0x000fe200000e06ff */
[----:B------:R-:W-:Y:S01]  /*0920*/  IADD3 RZ, P0, R9, R10, RZ ;  /* 0x0000000a09ff7210 */ /* 0x000fe20007f1e0ff */
[----:B------:R-:W-:-:S04]  /*0930*/  IMAD.MOV.U32 R12, RZ, RZ, R11 ;  /* 0x000000ffff0c7224 */ /* 0x000fc800078e000b */
[----:B------:R-:W-:-:S08]  /*0940*/  IMAD.WIDE.U32.X R8, R15, R21, R12, P0 ;  /* 0x000000150f087225 */ /* 0x000fd000000e040c */
.L_x_6:
[-CC-:B------:R-:W-:Y:S01]  /*0950*/  SHF.R.U64 R76, R8, R0.reuse, R9.reuse ;  /* 0x00000000084c7219 */ /* 0x180fe20000001209 */
[----:B------:R-:W0:Y:S01]  /*0960*/  LDC.64 R28, c[0x0][0x640] ;  /* 0x00019000ff1c7b82 */ /* 0x000e220000000a00 */
[----:B------:R-:W-:Y:S01]  /*0970*/  SHF.R.U32.HI R5, RZ, R0, R9 ;  /* 0x00000000ff057219 */ /* 0x000fe20000011609 */
[----:B------:R-:W-:Y:S01]  /*0980*/  ULDC UR4, c[0x0][0x150] ;  /* 0x0000540000047ab9 */ /* 0x000fe20000000800 */
[----:B------:R-:W-:Y:S02]  /*0990*/  IADD3 R7, P0, RZ, -R76, RZ ;  /* 0x8000004cff077210 */ /* 0x000fe40007f1e0ff */
[----:B------:R-:W-:-:S03]  /*09a0*/  I2FP.F32.U32 R0, R6 ;  /* 0x0000000600007245 */ /* 0x000fc60000201000 */
[----:B------:R-:W1:Y:S01]  /*09b0*/  LDC R12, c[0x0][0x618] ;  /* 0x00018600ff0c7b82 */ /* 0x000e620000000800 */
[----:B------:R-:W-:Y:S02]  /*09c0*/  IMAD.X R11, RZ, RZ, ~R5, P0 ;  /* 0x000000ffff0b7224 */ /* 0x000fe400000e0e05 */
[----:B------:R-:W-:Y:S01]  /*09d0*/  FMUL R0, R0, UR4 ;  /* 0x0000000400007c20 */ /* 0x000fe20008400000 */
[----:B------:R-:W-:Y:S01]  /*09e0*/  IMAD.WIDE.U32 R8, R7, R22, R16 ;  /* 0x0000001607087225 */ /* 0x000fe200078e0010 */
[----:B------:R-:W-:-:S03]  /*09f0*/  ULDC UR4, c[0x0][0x154] ;  /* 0x0000550000047ab9 */ /* 0x000fc60000000800 */
[----:B------:R-:W-:Y:S01]  /*0a00*/  IMAD R10, R11, R22, RZ ;  /* 0x000000160b0a7224 */ /* 0x000fe200078e02ff */
[----:B------:R-:W2:Y:S01]  /*0a10*/  LDC R5, c[0x0][0x144] ;  /* 0x00005100ff057b82 */ /* 0x000ea20000000800 */
[----:B------:R-:W3:Y:S01]  /*0a20*/  F2I.U32.TRUNC.NTZ R0, R0 ;  /* 0x0000000000007305 */ /* 0x000ee2000020f000 */
[----:B------:R-:W-:Y:S02]  /*0a30*/  IMAD.MOV.U32 R11, RZ, RZ, -0x1 ;  /* 0xffffffffff0b7424 */ /* 0x000fe400078e00ff */
[----:B------:R-:W-:-:S04]  /*0a40*/  IMAD R7, R7, R23, R10 ;  /* 0x0000001707077224 */ /* 0x000fc800078e020a */
[----:B------:R-:W4:Y:S01]  /*0a50*/  LDC R24, c[0x0][0x608] ;  /* 0x00018200ff187b82 */ /* 0x000f220000000800 */
[----:B------:R-:W-:Y:S01]  /*0a60*/  IMAD.IADD R9, R9, 0x1, R7 ;  /* 0x0000000109097824 */ /* 0x000fe200078e0207 */
[----:B0-----:R-:W-:Y:S02]  /*0a70*/  ISETP.NE.U32.AND P0, PT, R28, RZ, PT ;  /* 0x000000ff1c00720c */ /* 0x001fe40003f05070 */
[----:B------:R-:W-:Y:S02]  /*0a80*/  I2FP.F32.U32 R7, R3 ;  /* 0x0000000300077245 */ /* 0x000fe40000201000 */
[----:B------:R-:W-:Y:S02]  /*0a90*/  ISETP.NE.AND.EX P0, PT, R29, RZ, PT, P0 ;  /* 0x000000ff1d00720c */ /* 0x000fe40003f05300 */
[----:B------:R-:W0:Y:S01]  /*0aa0*/  LDC R10, c[0x0][0x658] ;  /* 0x00019600ff0a7b82 */ /* 0x000e220000000800 */
[-CC-:B-1----:R-:W-:Y:S01]  /*0ab0*/  SHF.R.U64 R22, R8, R12.reuse, R9.reuse ;  /* 0x0000000c08167219 */ /* 0x182fe20000001209 */
[----:B---3--:R-:W-:Y:S01]  /*0ac0*/  IMAD.MOV R8, RZ, RZ, -R0 ;  /* 0x000000ffff087224 */ /* 0x008fe200078e0a00 */
[----:B------:R-:W-:Y:S01]  /*0ad0*/  SHF.R.U32.HI R9, RZ, R12, R9 ;  /* 0x0000000cff097219 */ /* 0x000fe20000011609 */
[----:B------:R-:W-:-:S04]  /*0ae0*/  FMUL R7, R7, UR4 ;  /* 0x0000000407077c20 */ /* 0x000fc80008400000 */
[----:B------:R-:W1:Y:S01]  /*0af0*/  LDC R20, c[0x0][0x148] ;  /* 0x00005200ff147b82 */ /* 0x000e620000000800 */
[----:B--2---:R-:W-:Y:S01]  /*0b00*/  IMAD R0, R5, R8, R6 ;  /* 0x0000000805007224 */ /* 0x004fe200078e0206 */
[----:B------:R2:W3:Y:S06]  /*0b10*/  F2I.U32.TRUNC.NTZ R13, R7 ;  /* 0x00000007000d7305 */ /* 0x0004ec000020f000 */
[----:B------:R-:W1:Y:S01]  /*0b20*/  LDC R26, c[0x0][0x600] ;  /* 0x00018000ff1a7b82 */ /* 0x000e620000000800 */
[-CC-:B----4-:R-:W-:Y:S02]  /*0b30*/  SHF.R.U64 R25, R22, R24.reuse, R9.reuse ;  /* 0x0000001816197219 */ /* 0x190fe40000001209 */
[----:B------:R-:W-:Y:S01]  /*0b40*/  SHF.R.U32.HI R5, RZ, R24, R9 ;  /* 0x00000018ff057219 */ /* 0x000fe20000011609 */
[----:B------:R-:W-:-:S04]  /*0b50*/  IMAD.MOV.U32 R9, RZ, RZ, 0x1 ;  /* 0x00000001ff097424 */ /* 0x000fc800078e00ff */
[----:B------:R-:W4:Y:S01]  /*0b60*/  LDC R21, c[0x0][0x648] ;  /* 0x00019200ff157b82 */ /* 0x000f220000000800 */
[-C--:B0-----:R-:W-:Y:S02]  /*0b70*/  SHF.L.U32 R6, R11, R10.reuse, RZ ;  /* 0x0000000a0b067219 */ /* 0x081fe400000006ff */
[-CC-:B------:R-:W-:Y:S02]  /*0b80*/  SHF.R.U64 R24, R25, R10.reuse, R5.reuse ;  /* 0x0000000a19187219 */ /* 0x180fe40000001205 */
[----:B------:R-:W-:Y:S02]  /*0b90*/  SHF.R.U32.HI R15, RZ, R10, R5 ;  /* 0x0000000aff0f7219 */ /* 0x000fe40000011605 */
[----:B------:R-:W-:Y:S01]  /*0ba0*/  LOP3.LUT R12, RZ, R6, RZ, 0x33, !PT ;  /* 0x00000006ff0c7212 */ /* 0x000fe200078e33ff */
[----:B------:R-:W0:Y:S01]  /*0bb0*/  LDC R23, c[0x0][0x638] ;  /* 0x00018e00ff177b82 */ /* 0x000e220000000800 */
[----:B------:R-:W-:Y:S01]  /*0bc0*/  SHF.L.U32 R5, R9, R10, RZ ;  /* 0x0000000a09057219 */ /* 0x000fe200000006ff */
[----:B------:R-:W-:-:S02]  /*0bd0*/  IMAD.MOV.U32 R6, RZ, RZ, R24 ;  /* 0x000000ffff067224 */ /* 0x000fc400078e0018 */
[----:B--2---:R-:W-:-:S04]  /*0be0*/  IMAD.MOV.U32 R7, RZ, RZ, R15 ;  /* 0x000000ffff077224 */ /* 0x004fc800078e000f */
[----:B------:R-:W2:Y:S01]  /*0bf0*/  LDC R77, c[0x0][0x610] ;  /* 0x00018400ff4d7b82 */ /* 0x000ea20000000800 */
[----:B---3--:R-:W-:Y:S05]  /*0c00*/  @!P0 BRA `(.L_x_7) ;  /* 0x0000000000288947 */ /* 0x008fea0003800000 */
[----:B------:R-:W3:Y:S02]  /*0c10*/  LDC R11, c[0x0][0x64c] ;  /* 0x00019300ff0b7b82 */ /* 0x000ee40000000800 */
[----:B---3--:R-:W-:-:S05]  /*0c20*/  IADD3 R11, P0, R24, R11, RZ ;  /* 0x0000000b180b7210 */ /* 0x008fca0007f1e0ff */
        /* <DEDUP_REMOVED lines=8> */
.L_x_7:
[----:B----4-:R-:W-:Y:S01]  /*0cb0*/  SHF.R.U64 R6, R6, R21, R7 ;  /* 0x0000001506067219 */ /* 0x010fe20000001207 */
[----:B-1----:R-:W-:Y:S01]  /*0cc0*/  VIADD R7, R26, 0xffffffff ;  /* 0xffffffff1a077836 */ /* 0x002fe20000000000 */
[----:B------:R-:W-:Y:S01]  /*0cd0*/  LOP3.LUT R12, R25, R12, RZ, 0xc0, !PT ;  /* 0x0000000c190c7212 */ /* 0x000fe200078ec0ff */
[----:B------:R-:W-:Y:S02]  /*0ce0*/  IMAD.MOV R13, RZ, RZ, -R13 ;  /* 0x000000ffff0d7224 */ /* 0x000fe400078e0a0d */
[----:B------:R-:W-:Y:S02]  /*0cf0*/  IMAD.MOV R8, RZ, RZ, -R6 ;  /* 0x000000ffff087224 */ /* 0x000fe400078e0a06 */
[----:B------:R-:W-:Y:S01]  /*0d00*/  IMAD R5, R5, R6, R12 ;  /* 0x0000000605057224 */ /* 0x000fe200078e020c */
[----:B------:R-:W-:Y:S01]  /*0d10*/  LOP3.LUT R6, R22, R7, RZ, 0xc0, !PT ;  /* 0x0000000716067212 */ /* 0x000fe200078ec0ff */
[----:B------:R-:W-:Y:S02]  /*0d20*/  @P3 IMAD R0, R20, R13, R3 ;  /* 0x0000000d14003224 */ /* 0x000fe400078e0203 */
[----:B0-----:R-:W-:-:S02]  /*0d30*/  IMAD R3, R8, R23, R24 ;  /* 0x0000001708037224 */ /* 0x001fc400078e0218 */
[----:B--2---:R-:W-:Y:S02]  /*0d40*/  IMAD R77, R5, R77, R0 ;  /* 0x0000004d054d7224 */ /* 0x004fe400078e0200 */
[----:B------:R-:W-:Y:S02]  /*0d50*/  IMAD R6, R3, R26, R6 ;  /* 0x0000001a03067224 */ /* 0x000fe400078e0206 */
[----:B------:R-:W-:-:S03]  /*0d60*/  IMAD.MOV.U32 R0, RZ, RZ, 0x1 ;  /* 0x00000001ff007424 */ /* 0x000fc600078e00ff */
[----:B------:R-:W-:Y:S02]  /*0d70*/  SEL R78, R6, R77, !P3 ;  /* 0x0000004d064e7207 */ /* 0x000fe40005800000 */
[----:B------:R-:W-:-:S07]  /*0d80*/  SEL R77, R77, R6, !P3 ;  /* 0x000000064d4d7207 */ /* 0x000fce0005800000 */
.L_x_5:
[----:B------:R-:W-:-:S08]  /*0d90*/  NOP ;  /* 0x0000000000007918 */ /* 0x000fd00000000000 */
[----:B------:R-:W0:Y:S02]  /*0da0*/  USETMAXREG.TRY_ALLOC.CTAPOOL UP0, 0xe8 ;  /* 0x000000e8000079c8 */ /* 0x000e240008000600 */
[----:B0-----:R-:W-:-:S13]  /*0db0*/  PLOP3.LUT P0, PT, PT, PT, UP0, 0x80, 0x0 ;  /* 0x000000000000781c */ /* 0x001fda0003f0f008 */
[----:B------:R-:W-:Y:S05]  /*0dc0*/  @!P0 BRA `(.L_x_5) ;  /* 0xfffffffc00f08947 */ /* 0x000fea000383ffff */
[----:B------:R-:W-:Y:S01]  /*0dd0*/  ULDC.64 UR4, c[0x0][0x598] ;  /* 0x0001660000047ab9 */ /* 0x000fe20000000a00 */
[----:B------:R-:W-:Y:S01]  /*0de0*/  ULDC.64 UR36, c[0x0][0x208] ;  /* 0x0000820000247ab9 */ /* 0x000fe20000000a00 */
[----:B------:R-:W-:-:S04]  /*0df0*/  ISETP.NE.U32.AND P0, PT, RZ, UR4, PT ;  /* 0x00000004ff007c0c */ /* 0x000fc8000bf05070 */
[----:B------:R-:W-:-:S13]  /*0e00*/  ISETP.NE.AND.EX P0, PT, RZ, UR5, PT, P0 ;  /* 0x00000005ff007c0c */ /* 0x000fda000bf05300 */
[----:B------:R-:W-:Y:S05]  /*0e10*/  @!P0 BRA `(.L_x_8) ;  /* 0x00000000001c8947 */ /* 0x000fea0003800000 */
[----:B------:R-:W0:Y:S02]  /*0e20*/  LDC.64 R6, c[0x0][0x598] ;  /* 0x00016600ff067b82 */ /* 0x000e240000000a00 */
[----:B0-----:R-:W2:Y:S02]  /*0e30*/  LDG.E.64 R6, desc[UR36][R6.64] ;  /* 0x0000002406067981 */ /* 0x001ea4000c1e1b00 */
[----:B--2---:R-:W-:-:S04]  /*0e40*/  ISETP.NE.U32.AND P0, PT, R6, RZ, PT ;  /* 0x000000ff0600720c */ /* 0x004fc80003f05070 */
[----:B------:R-:W-:-:S13]  /*0e50*/  ISETP.NE.AND.EX P0, PT, R7, RZ, PT, P0 ;  /* 0x000000ff0700720c */ /* 0x000fda0003f05300 */
[----:B------:R-:W-:Y:S05]  /*0e60*/  @!P0 BRA `(.L_x_8) ;  /* 0x0000000000088947 */ /* 0x000fea0003800000 */
[----:B------:R0:W5:Y:S01]  /*0e70*/  LD.E R72, desc[UR36][R6.64] ;  /* 0x0000002406487980 */ /* 0x000162000c101900 */
[----:B------:R-:W-:Y:S05]  /*0e80*/  BRA `(.L_x_9) ;  /* 0x0000000000247947 */ /* 0x000fea0003800000 */
.L_x_8:
[----:B------:R-:W-:Y:S02]  /*0e90*/  ULDC.64 UR4, c[0x0][0x588] ;  /* 0x0001620000047ab9 */ /* 0x000fe40000000a00 */
[----:B------:R-:W-:-:S04]  /*0ea0*/  ISETP.NE.U32.AND P0, PT, RZ, UR4, PT ;  /* 0x00000004ff007c0c */ /* 0x000fc8000bf05070 */
[----:B------:R-:W-:-:S13]  /*0eb0*/  ISETP.NE.AND.EX P0, PT, RZ, UR5, PT, P0 ;  /* 0x00000005ff007c0c */ /* 0x000fda000bf05300 */
[----:B------:R-:W-:Y:S05]  /*0ec0*/  @!P0 BRA `(.L_x_10) ;  /* 0x00000000000c8947 */ /* 0x000fea0003800000 */
[----:B------:R-:W0:Y:S02]  /*0ed0*/  LDC.64 R72, c[0x0][0x588] ;  /* 0x00016200ff487b82 */ /* 0x000e240000000a00 */
[----:B0-----:R1:W5:Y:S01]  /*0ee0*/  LDG.E R72, desc[UR36][R72.64] ;  /* 0x0000002448487981 */ /* 0x001362000c1e1900 */
[----:B------:R-:W-:Y:S05]  /*0ef0*/  BRA `(.L_x_9) ;  /* 0x0000000000087947 */ /* 0x000fea0003800000 */
.L_x_10:
[----:B------:R-:W-:Y:S02]  /*0f00*/  ULDC UR4, c[0x0][0x580] ;  /* 0x0001600000047ab9 */ /* 0x000fe40000000800 */
[----:B------:R-:W-:-:S07]  /*0f10*/  IMAD.U32 R72, RZ, RZ, UR4 ;  /* 0x00000004ff487e24 */ /* 0x000fce000f8e00ff */
.L_x_9:
[----:B------:R-:W-:Y:S02]  /*0f20*/  ULDC.64 UR4, c[0x0][0x5a0] ;  /* 0x0001680000047ab9 */ /* 0x000fe40000000a00 */
[----:B------:R-:W-:-:S04]  /*0f30*/  ISETP.NE.U32.AND P0, PT, RZ, UR4, PT ;  /* 0x00000004ff007c0c */ /* 0x000fc8000bf05070 */
[----:B------:R-:W-:-:S13]  /*0f40*/  ISETP.NE.AND.EX P0, PT, RZ, UR5, PT, P0 ;  /* 0x00000005ff007c0c */ /* 0x000fda000bf05300 */
[----:B------:R-:W-:Y:S05]  /*0f50*/  @!P0 BRA `(.L_x_11) ;  /* 0x00000000001c8947 */ /* 0x000fea0003800000 */
[----:B0-----:R-:W0:Y:S02]  /*0f60*/  LDC.64 R6, c[0x0][0x5a0] ;  /* 0x00016800ff067b82 */ /* 0x001e240000000a00 */
[----:B0-----:R-:W2:Y:S02]  /*0f70*/  LDG.E.64 R6, desc[UR36][R6.64] ;  /* 0x0000002406067981 */ /* 0x001ea4000c1e1b00 */
[----:B--2---:R-:W-:-:S04]  /*0f80*/  ISETP.NE.U32.AND P0, PT, R6, RZ, PT ;  /* 0x000000ff0600720c */ /* 0x004fc80003f05070 */
[----:B------:R-:W-:-:S13]  /*0f90*/  ISETP.NE.AND.EX P0, PT, R7, RZ, PT, P0 ;  /* 0x000000ff0700720c */ /* 0x000fda0003f05300 */
[----:B------:R-:W-:Y:S05]  /*0fa0*/  @!P0 BRA `(.L_x_11) ;  /* 0x0000000000088947 */ /* 0x000fea0003800000 */
[----:B-1----:R0:W5:Y:S01]  /*0fb0*/  LD.E R73, desc[UR36][R6.64] ;  /* 0x0000002406497980 */ /* 0x002162000c101900 */
[----:B------:R-:W-:Y:S05]  /*0fc0*/  BRA `(.L_x_12) ;  /* 0x0000000000247947 */ /* 0x000fea0003800000 */
.L_x_11:
[----:B------:R-:W-:Y:S02]  /*0fd0*/  ULDC.64 UR4, c[0x0][0x590] ;  /* 0x0001640000047ab9 */ /* 0x000fe40000000a00 */
[----:B------:R-:W-:-:S04]  /*0fe0*/  ISETP.NE.U32.AND P0, PT, RZ, UR4, PT ;  /* 0x00000004ff007c0c */ /* 0x000fc8000bf05070 */
[----:B------:R-:W-:-:S13]  /*0ff0*/  ISETP.NE.AND.EX P0, PT, RZ, UR5, PT, P0 ;  /* 0x00000005ff007c0c */ /* 0x000fda000bf05300 */
[----:B------:R-:W-:Y:S05]  /*1000*/  @!P0 BRA `(.L_x_13) ;  /* 0x00000000000c8947 */ /* 0x000fea0003800000 */
[----:B0-----:R-:W1:Y:S02]  /*1010*/  LDC.64 R6, c[0x0][0x590] ;  /* 0x00016400ff067b82 */ /* 0x001e640000000a00 */
[----:B-1----:R1:W5:Y:S01]  /*1020*/  LDG.E R73, desc[UR36][R6.64] ;  /* 0x0000002406497981 */ /* 0x002362000c1e1900 */
[----:B------:R-:W-:Y:S05]  /*1030*/  BRA `(.L_x_12) ;  /* 0x0000000000087947 */ /* 0x000fea0003800000 */
.L_x_13:
[----:B------:R-:W-:Y:S02]  /*1040*/  ULDC UR4, c[0x0][0x584] ;  /* 0x0001610000047ab9 */ /* 0x000fe40000000800 */
[----:B-1----:R-:W-:-:S07]  /*1050*/  IMAD.U32 R73, RZ, RZ, UR4 ;  /* 0x00000004ff497e24 */ /* 0x002fce000f8e00ff */
.L_x_12:
[----:B------:R-:W-:-:S13]  /*1060*/  LOP3.LUT P0, RZ, R0, 0xff, RZ, 0xc0, !PT ;  /* 0x000000ff00ff7812 */ /* 0x000fda000780c0ff */
[----:B------:R-:W-:Y:S05]  /*1070*/  @!P0 EXIT ;  /* 0x000000000000894d */ /* 0x000fea0003800000 */
[----:B------:R-:W-:Y:S01]  /*1080*/  SHF.R.U32.HI R4, RZ, 0x1, R4 ;  /* 0x00000001ff047819 */ /* 0x000fe20000011604 */
[----:B------:R-:W-:Y:S01]  /*1090*/  ULDC UR4, c[0x0][0x28c] ;  /* 0x0000a30000047ab9 */ /* 0x000fe20000000800 */
[----:B------:R-:W-:Y:S01]  /*10a0*/  SHF.R.U32.HI R0, RZ, 0x2, R18 ;  /* 0x00000002ff007819 */ /* 0x000fe20000011612 */
[----:B------:R-:W-:Y:S01]  /*10b0*/  UIADD3 UR4, UR4, 0x3f, URZ ;  /* 0x0000003f04047890 */ /* 0x000fe2000fffe03f */
[----:B------:R-:W-:Y:S01]  /*10c0*/  LOP3.LUT R14, R14, 0x1, RZ, 0xc0, !PT ;  /* 0x000000010e0e7812 */ /* 0x000fe200078ec0ff */
[----:B------:R-:W-:Y:S01]  /*10d0*/  UMOV UR38, URZ ;  /* 0x0000003f00267c82 */ /* 0x000fe20008000000 */
[----:B------:R-:W-:Y:S01]  /*10e0*/  LOP3.LUT R23, R4, 0x30, RZ, 0xc0, !PT ;  /* 0x0000003004177812 */ /* 0x000fe200078ec0ff */
[----:B------:R-:W-:Y:S01]  /*10f0*/  USHF.R.S32.HI UR5, URZ, 0x1f, UR4 ;  /* 0x0000001f3f057899 */ /* 0x000fe20008011404 */
[----:B------:R-:W-:Y:S01]  /*1100*/  LOP3.LUT R0, R0, 0x7, RZ, 0xc0, !PT ;  /* 0x0000000700007812 */ /* 0x000fe200078ec0ff */
[----:B------:R-:W-:Y:S01]  /*1110*/  IMAD.SHL.U32 R5, R14, 0x40, RZ ;  /* 0x000000400e057824 */ /* 0x000fe200078e00ff */
[----:B------:R-:W-:Y:S01]  /*1120*/  UMOV UR39, URZ ;  /* 0x0000003f00277c82 */ /* 0x000fe20008000000 */
[----:B------:R-:W-:Y:S01]  /*1130*/  ULEA.HI UR5, UR5, UR4, URZ, 0x6 ;  /* 0x0000000405057291 */ /* 0x000fe2000f8f303f */
[----:B------:R-:W-:-:S02]  /*1140*/  IADD3 R3, RZ, -R23, -R0 ;  /* 0x80000017ff037210 */ /* 0x000fc40007ffe800 */
[----:B------:R-:W-:Y:S01]  /*1150*/  LOP3.LUT R0, R5, 0x40, R0, 0xe2, !PT ;  /* 0x0000004005007812 */ /* 0x000fe200078ee200 */
[----:B------:R-:W-:Y:S01]  /*1160*/  ULDC UR4, c[0x0][0x284] ;  /* 0x0000a10000047ab9 */ /* 0x000fe20000000800 */
[----:B------:R-:W-:Y:S01]  /*1170*/  USHF.R.S32.HI UR40, URZ, 0x6, UR5 ;  /* 0x000000063f287899 */ /* 0x000fe20008011405 */
[----:B------:R-:W-:Y:S01]  /*1180*/  IMAD R3, R14, -0x40, R3 ;  /* 0xffffffc00e037824 */ /* 0x000fe200078e0203 */
[----:B------:R-:W-:Y:S01]  /*1190*/  LOP3.LUT R22, R0, R23, RZ, 0xfc, !PT ;  /* 0x0000001700167212 */ /* 0x000fe200078efcff */
[----:B------:R-:W-:Y:S02]  /*11a0*/  IMAD.MOV.U32 R23, RZ, RZ, RZ ;  /* 0x000000ffff177224 */ /* 0x000fe400078e00ff */
[----:B------:R-:W-:-:S07]  /*11b0*/  VIADD R74, R3, UR4 ;  /* 0x00000004034a7c36 */ /* 0x000fce0008000000 */
.L_x_131:
[----:B------:R-:W-:Y:S01]  /*11c0*/  LOP3.LUT R0, R18, 0x80, RZ, 0xc0, !PT ;  /* 0x0000008012007812 */ /* 0x000fe200078ec0ff */
[----:B------:R-:W2:Y:S01]  /*11d0*/  S2UR UR7, SR_CgaCtaId ;  /* 0x00000000000779c3 */ /* 0x000ea20000008800 */
[----:B------:R-:W-:Y:S02]  /*11e0*/  UMOV UR6, 0x400 ;  /* 0x0000040000067882 */ /* 0x000fe40000000000 */
[----:B------:R-:W-:-:S06]  /*11f0*/  SHF.R.U32.HI R0, RZ, 0x7, R0 ;  /* 0x00000007ff007819 */ /* 0x000fcc0000011600 */
[----:B------:R-:W3:Y:S01]  /*1200*/  SHFL.IDX PT, R0, R0, RZ, 0x1f ;  /* 0x00001fff00007589 */ /* 0x000ee200000e0000 */
[----:B--2---:R-:W-:Y:S01]  /*1210*/  ULEA UR6, UR7, UR6, 0x18 ;  /* 0x0000000607067291 */ /* 0x004fe2000f8ec03f */
[----:B---3--:R-:W-:-:S13]  /*1220*/  R2UR UR4, R0 ;  /* 0x00000000000472ca */ /* 0x008fda00000e0000 */
[----:B------:R-:W-:-:S04]  /*1230*/  ULEA.HI UR5, UR4, UR4, URZ, 0x1 ;  /* 0x0000000404057291 */ /* 0x000fc8000f8f083f */
[----:B------:R-:W-:-:S04]  /*1240*/  ULOP3.LUT UR5, UR5, 0xffffe, URZ, 0xc0, !UPT ;  /* 0x000ffffe05057892 */ /* 0x000fc8000f8ec03f */
[----:B------:R-:W-:-:S03]  /*1250*/  UIADD3 UR5, UR4, -UR5, URZ ;  /* 0x8000000504057290 */ /* 0x000fc6000fffe03f */
[----:B------:R-:W-:Y:S01]  /*1260*/  ULDC UR4, c[0x0][0x28c] ;  /* 0x0000a30000047ab9 */ /* 0x000fe20000000800 */
[----:B------:R-:W-:Y:S01]  /*1270*/  ULEA UR5, UR5, UR6, 0xc ;  /* 0x0000000605057291 */ /* 0x000fe2000f8e603f */
[----:B------:R-:W-:-:S03]  /*1280*/  ISETP.LT.AND P0, PT, RZ, UR4, PT ;  /* 0x00000004ff007c0c */ /* 0x000fc6000bf01270 */
[----:B------:R-:W-:-:S04]  /*1290*/  UIADD3 UR5, UR5, 0x200, URZ ;  /* 0x0000020005057890 */ /* 0x000fc8000fffe03f */
[----:B------:R-:W-:-:S04]  /*12a0*/  USHF.R.U32.HI UR5, URZ, 0x4, UR5 ;  /* 0x000000043f057899 */ /* 0x000fc80008011605 */
[----:B------:R-:W-:-:S04]  /*12b0*/  ULOP3.LUT UR5, UR5, 0x3fff, URZ, 0xc0, !UPT ;  /* 0x00003fff05057892 */ /* 0x000fc8000f8ec03f */
[----:B------:R-:W-:Y:S01]  /*12c0*/  ULOP3.LUT UR41, UR5, 0x10000, URZ, 0xfc, !UPT ;  /* 0x0001000005297892 */ /* 0x000fe2000f8efc3f */
[----:B01--4-:R-:W-:Y:S11]  /*12d0*/  @P0 BRA `(.L_x_14) ;  /* 0x0000000000400947 */ /* 0x013ff60003800000 */
[----:B------:R-:W-:Y:S01]  /*12e0*/  MOV R0, 0x0 ;  /* 0x0000000000007802 */ /* 0x000fe20000000f00 */
[----:B------:R-:W-:Y:S01]  /*12f0*/  ULDC.64 UR4, c[0x4][0x68] ;  /* 0x01001a0000047ab9 */ /* 0x000fe20000000a00 */
[----:B------:R-:W-:Y:S01]  /*1300*/  ULDC.64 UR6, c[0x4][0x8] ;  /* 0x0100020000067ab9 */ /* 0x000fe20000000a00 */
[----:B------:R-:W-:Y:S01]  /*1310*/  IMAD.U32 R4, RZ, RZ, UR4 ;  /* 0x00000004ff047e24 */ /* 0x000fe2000f8e00ff */
[----:B------:R2:W3:Y:S01]  /*1320*/  LDC.64 R14, c[0x4][R0] ;  /* 0x01000000000e7b82 */ /* 0x0004e20000000a00 */
[----:B------:R-:W-:Y:S01]  /*1330*/  IMAD.U32 R5, RZ, RZ, UR5 ;  /* 0x00000005ff057e24 */ /* 0x000fe2000f8e00ff */
[----:B------:R-:W-:Y:S01]  /*1340*/  ULDC.64 UR4, c[0x4][0x70] ;  /* 0x01001c0000047ab9 */ /* 0x000fe20000000a00 */
[----:B------:R-:W-:Y:S02]  /*1350*/  IMAD.U32 R10, RZ, RZ, UR6 ;  /* 0x00000006ff0a7e24 */ /* 0x000fe4000f8e00ff */
[----:B01----:R-:W-:Y:S02]  /*1360*/  IMAD.U32 R6, RZ, RZ, UR4 ;  /* 0x00000004ff067e24 */ /* 0x003fe4000f8e00ff */
[----:B------:R-:W-:-:S02]  /*1370*/  IMAD.U32 R7, RZ, RZ, UR5 ;  /* 0x00000005ff077e24 */ /* 0x000fc4000f8e00ff */
[----:B------:R-:W-:Y:S02]  /*1380*/  IMAD.U32 R11, RZ, RZ, UR7 ;  /* 0x00000007ff0b7e24 */ /* 0x000fe4000f8e00ff */
[----:B------:R-:W-:Y:S02]  /*1390*/  IMAD.MOV.U32 R8, RZ, RZ, 0x1e1 ;  /* 0x000001e1ff087424 */ /* 0x000fe400078e00ff */
[----:B------:R-:W-:Y:S02]  /*13a0*/  IMAD.MOV.U32 R12, RZ, RZ, 0x1 ;  /* 0x00000001ff0c7424 */ /* 0x000fe400078e00ff */
[----:B--2---:R-:W-:-:S07]  /*13b0*/  IMAD.MOV.U32 R13, RZ, RZ, RZ ;  /* 0x000000ffff0d7224 */ /* 0x004fce00078e00ff */
[----:B------:R-:W-:-:S07]  /*13c0*/  LEPC R20, `(.L_x_14) ;  /* 0x000000001014794e */ /* 0x000fce0000000000 */
[----:B---3-5:R-:W-:Y:S05]  /*13d0*/  CALL.ABS.NOINC R14 ;  /* 0x000000000e007343 */ /* 0x028fea0003c00000 */
.L_x_14:
[----:B------:R-:W-:-:S04]  /*13e0*/  LOP3.LUT R0, R19, 0x1, RZ, 0xfc, !PT ;  /* 0x0000000113007812 */ /* 0x000fc800078efcff */
[----:B------:R-:W-:-:S13]  /*13f0*/  ISETP.NE.AND P0, PT, R0, 0x3, PT ;  /* 0x000000030000780c */ /* 0x000fda0003f05270 */
[----:B------:R-:W-:Y:S05]  /*1400*/  @!P0 BRA `(.L_x_15) ;  /* 0x0000000000048947 */ /* 0x000fea0003800000 */
[----:B------:R-:W-:Y:S01]  /*1410*/  BPT.TRAP 0x1 ;  /* 0x000000040000795c */ /* 0x000fe20000300000 */
.L_x_15:
[----:B------:R-:W2:Y:S01]  /*1420*/  S2UR UR5, SR_CgaCtaId ;  /* 0x00000000000579c3 */ /* 0x000ea20000008800 */
[----:B------:R-:W-:Y:S01]  /*1430*/  UMOV UR4, 0x400 ;  /* 0x0000040000047882 */ /* 0x000fe20000000000 */
[----:B------:R-:W-:Y:S02]  /*1440*/  IMAD.U32 R0, RZ, RZ, UR38 ;  /* 0x00000026ff007e24 */ /* 0x000fe4000f8e00ff */
[----:B------:R-:W-:-:S03]  /*1450*/  IMAD.U32 R3, RZ, RZ, UR39 ;  /* 0x00000027ff037e24 */ /* 0x000fc6000f8e00ff */
[----:B------:R-:W-:Y:S01]  /*1460*/  SHF.L.U32 R0, R0, 0x1f, RZ ;  /* 0x0000001f00007819 */ /* 0x000fe200000006ff */
[----:B--2---:R-:W-:-:S06]  /*1470*/  ULEA UR4, UR5, UR4, 0x18 ;  /* 0x0000000405047291 */ /* 0x004fcc000f8ec03f */
[----:B01----:R-:W-:-:S04]  /*1480*/  IMAD.U32 R6, RZ, RZ, UR4 ;  /* 0x00000004ff067e24 */ /* 0x003fc8000f8e00ff */
[----:B------:R-:W-:-:S04]  /*1490*/  IMAD R3, R3, 0x8, R6 ;  /* 0x0000000803037824 */ /* 0x000fc800078e0206 */
[----:B------:R0:W1:Y:S01]  /*14a0*/  SYNCS.PHASECHK.TRANS64.TRYWAIT P1, [R3+URZ], R0 ;  /* 0x00000000030075a7 */ /* 0x000062000802017f */
[----:B------:R-:W-:Y:S05]  /*14b0*/  @!P0 BRA `(.L_x_16) ;  /* 0x0000000000048947 */ /* 0x000fea0003800000 */
[----:B------:R-:W-:Y:S01]  /*14c0*/  BPT.TRAP 0x1 ;  /* 0x000000040000795c */ /* 0x000fe20000300000 */
.L_x_16:
[----:B-1----:R-:W-:Y:S05]  /*14d0*/  @P1 BRA `(.L_x_17) ;  /* 0x0000000000081947 */ /* 0x002fea0003800000 */
[----:B------:R-:W1:Y:S02]  /*14e0*/  SYNCS.PHASECHK.TRANS64.TRYWAIT P1, [R3+URZ], R0 ;  /* 0x00000000030075a7 */ /* 0x000e64000802017f */
[----:B-1----:R-:W-:Y:S05]  /*14f0*/  @!P1 BRA `(.L_x_18) ;  /* 0x0000005000a09947 */ /* 0x002fea0003800000 */
.L_x_17:
[----:B------:R-:W-:-:S04]  /*1500*/  UISETP.LT.AND UP0, UPT, UR40, 0x1, UPT ;  /* 0x000000012800788c */ /* 0x000fc8000bf01270 */
[----:B------:R-:W-:-:S06]  /*1510*/  USEL UR4, UR40, 0x1, UP0 ;  /* 0x0000000128047887 */ /* 0x000fcc0008000000 */
[----:B01----:R-:W-:Y:S01]  /*1520*/  IMAD.U32 R0, RZ, RZ, UR4 ;  /* 0x00000004ff007e24 */ /* 0x003fe2000f8e00ff */
[----:B------:R-:W-:Y:S05]  /*1530*/  WARPSYNC.ALL ;  /* 0x0000000000007948 */ /* 0x000fea0003800000 */
[----:B------:R-:W-:-:S04]  /*1540*/  IADD3 R0, -R0, UR40, RZ ;  /* 0x0000002800007c10 */ /* 0x000fc8000fffe1ff */
[----:B------:R-:W-:Y:S02]  /*1550*/  ISETP.GE.AND P1, PT, R0, 0x1, PT ;  /* 0x000000010000780c */ /* 0x000fe40003f26270 */
[----:B------:R-:W-:Y:S01]  /*1560*/  R2UR UR4, R6 ;  /* 0x00000000060472ca */ /* 0x000fe200000e0000 */
[----:B------:R-:W-:Y:S01]  /*1570*/  WARPGROUP.ARRIVE ;  /* 0x00000000000079c5 */ /* 0x000fe20000000000 */
[----:B------:R-:W-:Y:S01]  /*1580*/  UMOV UR5, 0x80000020 ;  /* 0x8000002000057882 */ /* 0x000fe20000000000 */
[----:B------:R-:W-:-:S10]  /*1590*/  UMOV UR7, 0x80000020 ;  /* 0x8000002000077882 */ /* 0x000fd40000000000 */
[----:B------:R-:W-:-:S04]  /*15a0*/  UIADD3 UR4, UR4, 0x20200, URZ ;  /* 0x0002020004047890 */ /* 0x000fc8000fffe03f */
[----:B------:R-:W-:-:S04]  /*15b0*/  USHF.R.U32.HI UR4, URZ, 0x4, UR4 ;  /* 0x000000043f047899 */ /* 0x000fc80008011604 */
[----:B------:R-:W-:-:S04]  /*15c0*/  ULOP3.LUT UR4, UR4, 0x3fff, URZ, 0xc0, !UPT ;  /* 0x00003fff04047892 */ /* 0x000fc8000f8ec03f */
[----:B------:R-:W-:Y:S02]  /*15d0*/  ULOP3.LUT UR9, UR4, 0x10000, URZ, 0xfc, !UPT ;  /* 0x0001000004097892 */ /* 0x000fe4000f8efc3f */
[----:B------:R-:W-:Y:S02]  /*15e0*/  ULEA UR4, UR39, UR41, 0x9 ;  /* 0x0000002927047291 */ /* 0x000fe4000f8e483f */
[----:B------:R-:W-:-:S09]  /*15f0*/  UIMAD UR6, UR39, 0x180, UR9 ;  /* 0x00000180270678a4 */ /* 0x000fd2000f8e0209 */
[----:B------:R-:W-:Y:S01]  /*1600*/  IGMMA.64x96x32.S8.S8 R24, gdesc[UR4], RZ, !UPT, gsb0 ;  /* 0x02a00000041879f1 */ /* 0x000fe2000c0410ff */
[----:B------:R-:W-:Y:S02]  /*1610*/  UIADD3 UR4, UR4, 0x2, URZ ;  /* 0x0000000204047890 */ /* 0x000fe4000fffe03f */
[----:B------:R-:W-:Y:S01]  /*1620*/  UIADD3 UR6, UR6, 0x2, URZ ;  /* 0x0000000206067890 */ /* 0x000fe2000fffe03f */
[----:B------:R-:W-:Y:S01]  /*1630*/  UMOV UR5, 0x80000020 ;  /* 0x8000002000057882 */ /* 0x000fe20000000000 */
[----:B------:R-:W-:Y:S01]  /*1640*/  UMOV UR7, 0x80000020 ;  /* 0x8000002000077882 */ /* 0x000fe20000000000 */
[----:B------:R-:W-:Y:S02]  /*1650*/  WARPGROUP.DEPBAR.LE gsb0, 0x0 ;  /* 0x00008000000079c5 */ /* 0x000fe40000010000 */
[----:B------:R-:W-:-:S06]  /*1660*/  WARPGROUP.ARRIVE ;  /* 0x00000000000079c5 */ /* 0x000fcc0000000000 */
[----:B------:R-:W-:Y:S03]  /*1670*/  IGMMA.64x96x32.S8.S8 R24, gdesc[UR4], R24, gsb0 ;  /* 0x02a00000041879f1 */ /* 0x000fe60008041018 */
[----:B------:R-:W-:Y:S02]  /*1680*/  WARPGROUP.DEPBAR.LE gsb0, 0x0 ;  /* 0x00008000000079c5 */ /* 0x000fe40000010000 */
[----:B------:R-:W-:Y:S05]  /*1690*/  @!P1 BRA `(.L_x_19) ;  /* 0x0000000000e09947 */ /* 0x000fea0003800000 */
[----:B------:R-:W-:Y:S02]  /*16a0*/  UIADD3 UR4, UR39, 0x1, URZ ;  /* 0x0000000127047890 */ /* 0x000fe4000fffe03f */
[----:B------:R-:W-:Y:S02]  /*16b0*/  IMAD.U32 R3, RZ, RZ, UR39 ;  /* 0x00000027ff037e24 */ /* 0x000fe4000f8e00ff */
[----:B------:R-:W-:-:S04]  /*16c0*/  UISETP.NE.AND UP0, UPT, UR4, 0x10, UPT ;  /* 0x000000100400788c */ /* 0x000fc8000bf05270 */
[----:B------:R-:W-:Y:S02]  /*16d0*/  USEL UR5, URZ, 0x1, UP0 ;  /* 0x000000013f057887 */ /* 0x000fe40008000000 */
[----:B------:R-:W-:Y:S02]  /*16e0*/  USEL UR8, UR4, URZ, UP0 ;  /* 0x0000003f04087287 */ /* 0x000fe40008000000 */
[----:B------:R-:W-:-:S06]  /*16f0*/  ULOP3.LUT UR5, UR38, UR5, URZ, 0x3c, !UPT ;  /* 0x0000000526057292 */ /* 0x000fcc000f8e3c3f */
[----:B------:R-:W-:-:S07]  /*1700*/  IMAD.U32 R7, RZ, RZ, UR5 ;  /* 0x00000005ff077e24 */ /* 0x000fce000f8e00ff */
.L_x_26:
[----:B0-----:R-:W-:Y:S05]  /*1710*/  @!P0 BRA `(.L_x_20) ;  /* 0x0000000000048947 */ /* 0x001fea0003800000 */
[----:B------:R-:W-:Y:S01]  /*1720*/  BPT.TRAP 0x1 ;  /* 0x000000040000795c */ /* 0x000fe20000300000 */
.L_x_20:
[----:B------:R-:W0:Y:S01]  /*1730*/  S2UR UR5, SR_CgaCtaId ;  /* 0x00000000000579c3 */ /* 0x000e220000008800 */
[----:B------:R-:W-:Y:S01]  /*1740*/  UMOV UR4, 0x400 ;  /* 0x0000040000047882 */ /* 0x000fe20000000000 */
[----:B------:R-:W-:Y:S01]  /*1750*/  IMAD.U32 R5, RZ, RZ, UR8 ;  /* 0x00000008ff057e24 */ /* 0x000fe2000f8e00ff */
[----:B------:R-:W-:Y:S01]  /*1760*/  SHF.L.U32 R4, R7, 0x1f, RZ ;  /* 0x0000001f07047819 */ /* 0x000fe200000006ff */
[----:B0-----:R-:W-:-:S06]  /*1770*/  ULEA UR4, UR5, UR4, 0x18 ;  /* 0x0000000405047291 */ /* 0x001fcc000f8ec03f */
[----:B------:R-:W-:-:S04]  /*1780*/  IMAD.U32 R6, RZ, RZ, UR4 ;  /* 0x00000004ff067e24 */ /* 0x000fc8000f8e00ff */
[----:B------:R-:W-:-:S04]  /*1790*/  IMAD R5, R5, 0x8, R6 ;  /* 0x0000000805057824 */ /* 0x000fc800078e0206 */
[----:B------:R0:W1:Y:S01]  /*17a0*/  SYNCS.PHASECHK.TRANS64.TRYWAIT P1, [R5+URZ], R4 ;  /* 0x00000004050075a7 */ /* 0x000062000802017f */
[----:B------:R-:W-:Y:S05]  /*17b0*/  @!P0 BRA `(.L_x_21) ;  /* 0x0000000000048947 */ /* 0x000fea0003800000 */
[----:B------:R-:W-:Y:S01]  /*17c0*/  BPT.TRAP 0x1 ;  /* 0x000000040000795c */ /* 0x000fe20000300000 */
.L_x_21:
[----:B-1----:R-:W-:Y:S05]  /*17d0*/  @P1 BRA `(.L_x_22) ;  /* 0x0000000000081947 */ /* 0x002fea0003800000 */
[----:B------:R-:W1:Y:S02]  /*17e0*/  SYNCS.PHASECHK.TRANS64.TRYWAIT P1, [R5+URZ], R4 ;  /* 0x00000004050075a7 */ /* 0x000e64000802017f */
[----:B-1----:R-:W-:Y:S05]  /*17f0*/  @!P1 BRA `(.L_x_23) ;  /* 0x0000004c00f49947 */ /* 0x002fea0003800000 */
.L_x_22:
[----:B------:R-:W-:Y:S01]  /*1800*/  ULEA UR4, UR8, UR41, 0x9 ;  /* 0x0000002908047291 */ /* 0x000fe2000f8e483f */
[----:B------:R-:W-:Y:S01]  /*1810*/  WARPGROUP.ARRIVE ;  /* 0x00000000000079c5 */ /* 0x000fe20000000000 */
[----:B------:R-:W-:Y:S01]  /*1820*/  UIMAD UR6, UR8, 0x180, UR9 ;  /* 0x00000180080678a4 */ /* 0x000fe2000f8e0209 */
[----:B------:R-:W-:Y:S01]  /*1830*/  UMOV UR5, 0x80000020 ;  /* 0x8000002000057882 */ /* 0x000fe20000000000 */
[----:B------:R-:W-:-:S07]  /*1840*/  UMOV UR7, 0x80000020 ;  /* 0x8000002000077882 */ /* 0x000fce0000000000 */
[----:B------:R-:W-:Y:S01]  /*1850*/  IGMMA.64x96x32.S8.S8 R24, gdesc[UR4], R24, gsb0 ;  /* 0x02a00000041879f1 */ /* 0x000fe20008041018 */
        /* <DEDUP_REMOVED lines=9> */
[----:B------:R-:W-:Y:S01]  /*18f0*/  BPT.TRAP 0x1 ;  /* 0x000000040000795c */ /* 0x000fe20000300000 */
.L_x_24:
[----:B01----:R-:W-:Y:S01]  /*1900*/  IMAD R4, R3, 0x8, R6 ;  /* 0x0000000803047824 */ /* 0x003fe200078e0206 */
[----:B------:R-:W-:-:S03]  /*1910*/  ISETP.GT.U32.AND P1, PT, R19, 0x1, PT ;  /* 0x000000011300780c */ /* 0x000fc60003f24070 */
[----:B------:R-:W-:-:S05]  /*1920*/  VIADD R4, R4, 0x80 ;  /* 0x0000008004047836 */ /* 0x000fca0000000000 */
[----:B------:R-:W-:-:S04]  /*1930*/  PRMT R4, RZ, 0x654, R4 ;  /* 0x00000654ff047816 */ /* 0x000fc80000000004 */
[----:B------:R0:W-:Y:S01]  /*1940*/  SYNCS.ARRIVE.TRANS64.RED.A1T0 RZ, [R4+URZ], RZ ;  /* 0x000000ff04ff79a7 */ /* 0x0001e2000810043f */
[----:B------:R-:W-:Y:S05]  /*1950*/  @P1 BRA `(.L_x_25) ;  /* 0x0000000000041947 */ /* 0x000fea0003800000 */
[----:B------:R-:W-:Y:S01]  /*1960*/  BPT.TRAP 0x1 ;  /* 0x000000040000795c */ /* 0x000fe20000300000 */
.L_x_25:
[----:B------:R-:W-:Y:S01]  /*1970*/  UIADD3 UR8, UR8, 0x1, URZ ;  /* 0x0000000108087890 */ /* 0x000fe2000fffe03f */
[C---:B------:R-:W-:Y:S01]  /*1980*/  ISETP.GT.AND P2, PT, R0.reuse, 0x1, PT ;  /* 0x000000010000780c */ /* 0x040fe20003f44270 */
[----:B------:R-:W-:Y:S02]  /*1990*/  VIADD R3, R3, 0x1 ;  /* 0x0000000103037836 */ /* 0x000fe40000000000 */
[----:B------:R-:W-:Y:S01]  /*19a0*/  UISETP.NE.AND UP0, UPT, UR8, 0x10, UPT ;  /* 0x000000100800788c */ /* 0x000fe2000bf05270 */
[----:B------:R-:W-:Y:S02]  /*19b0*/  VIADD R0, R0, 0xffffffff ;  /* 0xffffffff00007836 */ /* 0x000fe40000000000 */
[C---:B------:R-:W-:Y:S01]  /*19c0*/  ISETP.NE.AND P1, PT, R3.reuse, 0x10, PT ;  /* 0x000000100300780c */ /* 0x040fe20003f25270 */
[----:B------:R-:W-:Y:S02]  /*19d0*/  USEL UR4, URZ, 0x1, UP0 ;  /* 0x000000013f047887 */ /* 0x000fe40008000000 */
[----:B------:R-:W-:Y:S01]  /*19e0*/  USEL UR8, UR8, URZ, UP0 ;  /* 0x0000003f08087287 */ /* 0x000fe20008000000 */
[----:B------:R-:W-:-:S03]  /*19f0*/  SEL R3, R3, RZ, P1 ;  /* 0x000000ff03037207 */ /* 0x000fc60000800000 */
[----:B------:R-:W-:Y:S01]  /*1a00*/  LOP3.LUT R7, R7, UR4, RZ, 0x3c, !PT ;  /* 0x0000000407077c12 */ /* 0x000fe2000f8e3cff */
[----:B------:R-:W-:Y:S07]  /*1a10*/  @P2 BRA `(.L_x_26) ;  /* 0xfffffffc003c2947 */ /* 0x000fee000383ffff */
.L_x_19:
[----:B------:R-:W1:Y:S02]  /*1a20*/  LDC R0, c[0x0][0x28c] ;  /* 0x0000a300ff007b82 */ /* 0x000e640000000800 */
[----:B-1----:R-:W-:-:S13]  /*1a30*/  ISETP.GE.AND P1, PT, R0, 0x1, PT ;  /* 0x000000010000780c */ /* 0x002fda0003f26270 */
[----:B------:R-:W-:Y:S05]  /*1a40*/  @!P1 BRA `(.L_x_27) ;  /* 0x0000000000389947 */ /* 0x000fea0003800000 */
[----:B------:R-:W-:Y:S05]  /*1a50*/  @!P0 BRA `(.L_x_28) ;  /* 0x0000000000048947 */ /* 0x000fea0003800000 */
[----:B------:R-:W-:Y:S01]  /*1a60*/  BPT.TRAP 0x1 ;  /* 0x000000040000795c */ /* 0x000fe20000300000 */
.L_x_28:
[----:B------:R-:W-:Y:S01]  /*1a70*/  UISETP.LT.AND UP0, UPT, UR40, 0x1, UPT ;  /* 0x000000012800788c */ /* 0x000fe2000bf01270 */
[----:B------:R-:W-:-:S03]  /*1a80*/  ISETP.GT.U32.AND P0, PT, R19, 0x1, PT ;  /* 0x000000011300780c */ /* 0x000fc60003f04070 */
[----:B------:R-:W-:-:S04]  /*1a90*/  USEL UR4, UR40, 0x1, UP0 ;  /* 0x0000000128047887 */ /* 0x000fc80008000000 */
[----:B------:R-:W-:-:S04]  /*1aa0*/  UIADD3 UR4, UR39, UR40, -UR4 ;  /* 0x0000002827047290 */ /* 0x000fc8000fffe804 */
[----:B------:R-:W-:-:S04]  /*1ab0*/  USHF.L.U32 UR4, UR4, 0x3, URZ ;  /* 0x0000000304047899 */ /* 0x000fc8000800063f */
[----:B------:R-:W-:-:S06]  /*1ac0*/  ULOP3.LUT UR4, UR4, 0x78, URZ, 0xc0, !UPT ;  /* 0x0000007804047892 */ /* 0x000fcc000f8ec03f */
[----:B------:R-:W-:-:S05]  /*1ad0*/  IMAD.U32 R3, RZ, RZ, UR4 ;  /* 0x00000004ff037e24 */ /* 0x000fca000f8e00ff */
[----:B------:R-:W-:-:S04]  /*1ae0*/  IADD3 R0, R6, 0x80, R3 ;  /* 0x0000008006007810 */ /* 0x000fc80007ffe003 */
[----:B------:R-:W-:-:S04]  /*1af0*/  PRMT R0, RZ, 0x654, R0 ;  /* 0x00000654ff007816 */ /* 0x000fc80000000000 */
[----:B------:R1:W-:Y:S01]  /*1b00*/  SYNCS.ARRIVE.TRANS64.RED.A1T0 RZ, [R0+URZ], RZ ;  /* 0x000000ff00ff79a7 */ /* 0x0003e2000810043f */
[----:B------:R-:W-:Y:S05]  /*1b10*/  @P0 BRA `(.L_x_27) ;  /* 0x0000000000040947 */ /* 0x000fea0003800000 */
[----:B------:R-:W-:Y:S01]  /*1b20*/  BPT.TRAP 0x1 ;  /* 0x000000040000795c */ /* 0x000fe20000300000 */
.L_x_27:
[----:B0-----:R-:W0:Y:S01]  /*1b30*/  LDC R4, c[0x0][0x288] ;  /* 0x0000a200ff047b82 */ /* 0x001e220000000800 */
[----:B------:R-:W-:Y:S01]  /*1b40*/  UIADD3 UR39, UR40, UR39, URZ ;  /* 0x0000002728277290 */ /* 0x000fe2000fffe03f */
[----:B------:R-:W-:Y:S01]  /*1b50*/  IMAD R3, R78, 0x60, RZ ;  /* 0x000000604e037824 */ /* 0x000fe200078e02ff */
[----:B------:R-:W-:Y:S01]  /*1b60*/  ULDC UR8, c[0x0][0x284] ;  /* 0x0000a10000087ab9 */ /* 0x000fe20000000800 */
[----:B------:R-:W-:Y:S01]  /*1b70*/  IMAD.SHL.U32 R11, R77, 0x80, RZ ;  /* 0x000000804d0b7824 */ /* 0x000fe200078e00ff */
[----:B------:R-:W-:Y:S01]  /*1b80*/  USHF.R.U32.HI UR4, URZ, 0x4, UR39 ;  /* 0x000000043f047899 */ /* 0x000fe20008011627 */
[C---:B------:R-:W-:Y:S01]  /*1b90*/  IMAD.SHL.U32 R8, R18.reuse, 0x2, RZ ;  /* 0x0000000212087824 */ /* 0x040fe200078e00ff */
[----:B------:R-:W-:Y:S01]  /*1ba0*/  UISETP.GT.U32.AND UP1, UPT, UR39, 0xf, UPT ;  /* 0x0000000f2700788c */ /* 0x000fe2000bf24070 */
[----:B------:R-:W-:Y:S01]  /*1bb0*/  SHF.R.S32.HI R10, RZ, 0x1f, R76 ;  /* 0x0000001fff0a7819 */ /* 0x000fe2000001144c */
[----:B------:R-:W-:Y:S01]  /*1bc0*/  ULOP3.LUT UR4, UR4, 0x1, URZ, 0xc0, !UPT ;  /* 0x0000000104047892 */ /* 0x000fe2000f8ec03f */
[----:B-1----:R-:W-:Y:S01]  /*1bd0*/  LOP3.LUT R0, R18, 0x3, RZ, 0xc0, !PT ;  /* 0x0000000312007812 */ /* 0x002fe200078ec0ff */
[----:B------:R-:W-:Y:S01]  /*1be0*/  ULDC.64 UR6, c[0x0][0x5d0] ;  /* 0x0001740000067ab9 */ /* 0x000fe20000000a00 */
[----:B------:R-:W-:Y:S01]  /*1bf0*/  LOP3.LUT R8, R3, 0x6, R8, 0xf8, !PT ;  /* 0x0000000603087812 */ /* 0x000fe200078ef808 */
[----:B------:R-:W-:Y:S01]  /*1c00*/  UISETP.NE.U32.AND UP0, UPT, UR4, 0x1, UPT ;  /* 0x000000010400788c */ /* 0x000fe2000bf05070 */
[----:B------:R-:W-:Y:S01]  /*1c10*/  IMAD R5, R10, UR6, RZ ;  /* 0x000000060a057c24 */ /* 0x000fe2000f8e02ff */
[----:B------:R-:W-:Y:S01]  /*1c20*/  UISETP.LT.U32.AND UP1, UPT, UR40, 0x10, UP1 ;  /* 0x000000102800788c */ /* 0x000fe20008f21070 */
[----:B------:R-:W-:Y:S01]  /*1c30*/  SHF.R.S32.HI R9, RZ, 0x1f, R8 ;  /* 0x0000001fff097819 */ /* 0x000fe20000011408 */
[----:B------:R-:W-:Y:S01]  /*1c40*/  UISETP.GT.U32.AND UP0, UPT, UR40, 0xf, !UP0 ;  /* 0x0000000f2800788c */ /* 0x000fe2000c704070 */
[----:B------:R-:W-:Y:S01]  /*1c50*/  IMAD R7, R76, UR7, R5 ;  /* 0x000000074c077c24 */ /* 0x000fe2000f8e0205 */
[----:B------:R-:W-:-:S02]  /*1c60*/  USEL UR5, URZ, 0x1, !UP1 ;  /* 0x000000013f057887 */ /* 0x000fc4000c800000 */
[----:B------:R-:W-:Y:S02]  /*1c70*/  USEL UR4, URZ, 0x1, !UP0 ;  /* 0x000000013f047887 */ /* 0x000fe4000c000000 */
[----:B------:R-:W-:Y:S01]  /*1c80*/  ULOP3.LUT UR39, UR39, 0xf, URZ, 0xc0, !UPT ;  /* 0x0000000f27277892 */ /* 0x000fe2000f8ec03f */
[----:B0-----:R-:W-:Y:S01]  /*1c90*/  ISETP.GE.AND P0, PT, R3, R4, PT ;  /* 0x000000040300720c */ /* 0x001fe20003f06270 */
[----:B------:R-:W-:Y:S01]  /*1ca0*/  IMAD R0, R0, -0x2, R4 ;  /* 0xfffffffe00007824 */ /* 0x000fe200078e0204 */
[----:B------:R-:W-:Y:S01]  /*1cb0*/  ULOP3.LUT UR38, UR4, UR38, UR5, 0x96, !UPT ;  /* 0x0000002604267292 */ /* 0x000fe2000f8e9605 */
[----:B------:R-:W-:Y:S01]  /*1cc0*/  IMAD.WIDE.U32 R4, R76, UR6, R8 ;  /* 0x000000064c047c25 */ /* 0x000fe2000f8e0008 */
[----:B------:R-:W-:-:S03]  /*1cd0*/  ISETP.GE.OR P0, PT, R11, UR8, P0 ;  /* 0x000000080b007c0c */ /* 0x000fc60008706670 */
[----:B------:R-:W-:Y:S02]  /*1ce0*/  IMAD.IADD R3, R0, 0x1, -R3 ;  /* 0x0000000100037824 */ /* 0x000fe400078e0a03 */
[----:B------:R-:W-:Y:S02]  /*1cf0*/  IMAD.IADD R5, R5, 0x1, R7 ;  /* 0x0000000105057824 */ /* 0x000fe400078e0207 */
[----:B------:R-:W-:-:S06]  /*1d00*/  IMAD.MOV.U32 R0, RZ, RZ, -0x1 ;  /* 0xffffffffff007424 */ /* 0x000fcc00078e00ff */
[----:B------:R-:W-:Y:S05]  /*1d10*/  @P0 BRA `(.L_x_29) ;  /* 0x0000002400a80947 */ /* 0x000fea0003800000 */
[----:B------:R-:W0:Y:S01]  /*1d20*/  LDC.64 R12, c[0x0][0x5c8] ;  /* 0x00017200ff0c7b82 */ /* 0x000e220000000a00 */
[----:B------:R-:W-:Y:S01]  /*1d30*/  IMAD.WIDE R14, R77, 0x80, R22 ;  /* 0x000000804d0e7825 */ /* 0x000fe200078e0216 */
[----:B------:R-:W-:Y:S01]  /*1d40*/  ULDC.64 UR4, c[0x0][0x5c0] ;  /* 0x0001700000047ab9 */ /* 0x000fe20000000a00 */
[----:B------:R-:W-:Y:S02]  /*1d50*/  BSSY B0, `(.L_x_29) ;  /* 0x0000266000007945 */ /* 0x000fe40003800000 */
[----:B------:R-:W-:Y:S02]  /*1d60*/  IMAD.IADD R82, R74, 0x1, -R11 ;  /* 0x000000014a527824 */ /* 0x000fe400078e0a0b */
[-C--:B0-----:R-:W-:Y:S02]  /*1d70*/  IMAD R6, R15, R12.reuse, RZ ;  /* 0x0000000c0f067224 */ /* 0x081fe400078e02ff */
[----:B------:R-:W-:-:S04]  /*1d80*/  IMAD.WIDE.U32 R4, R14, R12, R4 ;  /* 0x0000000c0e047225 */ /* 0x000fc800078e0004 */
[----:B------:R-:W-:Y:S01]  /*1d90*/  IMAD R7, R14, R13, R6 ;  /* 0x0000000d0e077224 */ /* 0x000fe200078e0206 */
[----:B------:R-:W-:-:S03]  /*1da0*/  IADD3 R4, P0, R4, UR4, RZ ;  /* 0x0000000404047c10 */ /* 0x000fc6000ff1e0ff */
[----:B------:R-:W-:Y:S01]  /*1db0*/  IMAD.IADD R7, R5, 0x1, R7 ;  /* 0x0000000105077824 */ /* 0x000fe200078e0207 */
[----:B------:R-:W-:-:S04]  /*1dc0*/  LEA R6, P1, R12, R4, 0x3 ;  /* 0x000000040c067211 */ /* 0x000fc800078218ff */
[----:B------:R-:W-:Y:S02]  /*1dd0*/  IADD3.X R5, R7, UR5, RZ, P0, !PT ;  /* 0x0000000507057c10 */ /* 0x000fe400087fe4ff */
[----:B-----5:R-:W-:Y:S02]  /*1de0*/  ISETP.NE.AND P0, PT, R73, RZ, PT ;  /* 0x000000ff4900720c */ /* 0x020fe40003f05270 */
[----:B------:R-:W-:-:S11]  /*1df0*/  LEA.HI.X R7, R12, R5, R13, 0x3, P1 ;  /* 0x000000050c077211 */ /* 0x000fd600008f1c0d */
[----:B------:R-:W-:Y:S05]  /*1e00*/  @!P0 BRA `(.L_x_30) ;  /* 0x0000001c00208947 */ /* 0x000fea0003800000 */
[----:B------:R-:W0:Y:S01]  /*1e10*/  LDC.64 R78, c[0x0][0x5b0] ;  /* 0x00016c00ff4e7b82 */ /* 0x000e220000000a00 */
[----:B------:R-:W-:Y:S01]  /*1e20*/  ULDC.64 UR4, c[0x0][0x5b8] ;  /* 0x00016e0000047ab9 */ /* 0x000fe20000000a00 */
[----:B------:R-:W-:Y:S01]  /*1e30*/  ISETP.GE.AND P1, PT, R82, 0x1, PT ;  /* 0x000000015200780c */ /* 0x000fe20003f26270 */
[----:B------:R-:W-:Y:S01]  /*1e40*/  IMAD R11, R10, UR4, RZ ;  /* 0x000000040a0b7c24 */ /* 0x000fe2000f8e02ff */
[----:B------:R-:W-:Y:S01]  /*1e50*/  BSSY B1, `(.L_x_31) ;  /* 0x000000e000017945 */ /* 0x000fe20003800000 */
[C---:B------:R-:W-:Y:S01]  /*1e60*/  IMAD.WIDE.U32 R20, R76.reuse, UR4, R8 ;  /* 0x000000044c147c25 */ /* 0x040fe2000f8e0008 */
[----:B------:R-:W-:Y:S02]  /*1e70*/  ISETP.LT.OR P5, PT, R3, 0x1, !P1 ;  /* 0x000000010300780c */ /* 0x000fe40004fa1670 */
[----:B------:R-:W1:Y:S01]  /*1e80*/  LDC.64 R80, c[0x0][0x5a8] ;  /* 0x00016a00ff507b82 */ /* 0x000e620000000a00 */
[----:B------:R-:W-:Y:S02]  /*1e90*/  IMAD R11, R76, UR5, R11 ;  /* 0x000000054c0b7c24 */ /* 0x000fe4000f8e020b */
[----:B------:R-:W-:-:S02]  /*1ea0*/  IMAD.MOV.U32 R12, RZ, RZ, R20 ;  /* 0x000000ffff0c7224 */ /* 0x000fc400078e0014 */
[----:B------:R-:W-:Y:S02]  /*1eb0*/  IMAD.IADD R13, R21, 0x1, R11 ;  /* 0x00000001150d7824 */ /* 0x000fe400078e020b */
[-C--:B0-----:R-:W-:Y:S02]  /*1ec0*/  IMAD R10, R15, R78.reuse, RZ ;  /* 0x0000004e0f0a7224 */ /* 0x081fe400078e02ff */
[----:B------:R-:W-:-:S04]  /*1ed0*/  IMAD.WIDE.U32 R8, R14, R78, R12 ;  /* 0x0000004e0e087225 */ /* 0x000fc800078e000c */
[----:B------:R-:W-:Y:S01]  /*1ee0*/  IMAD R77, R14, R79, R10 ;  /* 0x0000004f0e4d7224 */ /* 0x000fe200078e020a */
[----:B-1----:R-:W-:-:S04]  /*1ef0*/  IADD3 R8, P0, R8, R80, RZ ;  /* 0x0000005008087210 */ /* 0x002fc80007f1e0ff */
[----:B------:R-:W-:Y:S01]  /*1f00*/  IADD3.X R9, R81, R9, R77, P0, !PT ;  /* 0x0000000951097210 */ /* 0x000fe200007fe44d */
[----:B------:R-:W-:Y:S08]  /*1f10*/  @P5 BRA `(.L_x_32) ;  /* 0x0000000000045947 */ /* 0x000ff00003800000 */
[----:B------:R0:W5:Y:S02]  /*1f20*/  LDG.E.U8 R75, desc[UR36][R8.64] ;  /* 0x00000024084b7981 */ /* 0x000164000c1e1100 */
.L_x_32:
[----:B------:R-:W-:Y:S05]  /*1f30*/  BSYNC B1 ;  /* 0x0000000000017941 */ /* 0x000fea0003800000 */
.L_x_31:
[----:B-----5:R-:W-:Y:S01]  /*1f40*/  LOP3.LUT R15, R75, 0xffff, RZ, 0xc0, !PT ;  /* 0x0000ffff4b0f7812 */ /* 0x020fe200078ec0ff */
[C---:B------:R-:W-:Y:S01]  /*1f50*/  IMAD.SHL.U32 R10, R78.reuse, 0x8, RZ ;  /* 0x000000084e0a7824 */ /* 0x040fe200078e00ff */
[----:B------:R-:W-:Y:S01]  /*1f60*/  ISETP.LT.OR P2, PT, R3, 0x2, !P1 ;  /* 0x000000020300780c */ /* 0x000fe20004f41670 */
[----:B------:R-:W-:Y:S01]  /*1f70*/  BSSY B1, `(.L_x_33) ;  /* 0x000000e000017945 */ /* 0x000fe20003800000 */
[----:B------:R-:W-:Y:S02]  /*1f80*/  PRMT R76, R15, 0x8880, RZ ;  /* 0x000088800f4c7816 */ /* 0x000fe400000000ff */
[----:B------:R-:W-:Y:S02]  /*1f90*/  SHF.L.U64.HI R11, R78, 0x3, R79 ;  /* 0x000000034e0b7819 */ /* 0x000fe4000001024f */
[----:B------:R-:W-:Y:S01]  /*1fa0*/  ISETP.GE.AND P0, PT, R82, 0x9, PT ;  /* 0x000000095200780c */ /* 0x000fe20003f06270 */
[----:B------:R-:W-:Y:S02]  /*1fb0*/  IMAD R15, R76, R73, RZ ;  /* 0x000000494c0f7224 */ /* 0x000fe400078e02ff */
[----:B------:R-:W-:-:S04]  /*1fc0*/  IMAD.WIDE.U32 R10, R14, R78, R10 ;  /* 0x0000004e0e0a7225 */ /* 0x000fc800078e000a */
[----:B------:R-:W-:Y:S01]  /*1fd0*/  @!P5 IMAD R21, R24, R72, R15 ;  /* 0x000000481815d224 */ /* 0x000fe200078e020f */
[----:B------:R-:W-:Y:S01]  /*1fe0*/  IADD3 R10, P3, P4, R20, R80, R10 ;  /* 0x00000050140a7210 */ /* 0x000fe20007c7e00a */
[----:B------:R-:W-:-:S03]  /*1ff0*/  IMAD.IADD R20, R77, 0x1, R11 ;  /* 0x000000014d147824 */ /* 0x000fc600078e020b */
[----:B------:R1:W-:Y:S01]  /*2000*/  @!P5 STG.E.U8 desc[UR36][R4.64], R21 ;  /* 0x000000150400d986 */ /* 0x0003e2000c101124 */
[----:B------:R-:W-:Y:S08]  /*2010*/  @P2 BRA `(.L_x_34) ;  /* 0x00000000000c2947 */ /* 0x000ff00003800000 */
[----:B------:R-:W2:Y:S02]  /*2020*/  LDG.E.U8 R75, desc[UR36][R8.64+0x1] ;  /* 0x00000124084b7981 */ /* 0x000ea4000c1e1100 */
[----:B--2---:R-:W-:-:S05]  /*2030*/  PRMT R14, R75, 0x8880, RZ ;  /* 0x000088804b0e7816 */ /* 0x004fca00000000ff */
[----:B------:R-:W-:-:S07]  /*2040*/  IMAD R15, R14, R73, RZ ;  /* 0x000000490e0f7224 */ /* 0x000fce00078e02ff */
.L_x_34:
[----:B------:R-:W-:Y:S05]  /*2050*/  BSYNC B1 ;  /* 0x0000000000017941 */ /* 0x000fea0003800000 */
.L_x_33:
[----:B------:R-:W-:Y:S01]  /*2060*/  ISETP.LT.OR P5, PT, R3, 0x1, !P0 ;  /* 0x000000010300780c */ /* 0x000fe200047a1670 */
[----:B------:R-:W-:Y:S01]  /*2070*/  @!P2 IMAD R25, R25, R72, R15 ;  /* 0x000000481919a224 */ /* 0x000fe200078e020f */
[----:B------:R-:W-:Y:S01]  /*2080*/  BSSY B1, `(.L_x_35) ;  /* 0x000000a000017945 */ /* 0x000fe20003800000 */
[----:B------:R-:W-:Y:S02]  /*2090*/  IADD3.X R11, R13, R81, R20, P3, P4 ;  /* 0x000000510d0b7210 */ /* 0x000fe40001fe8414 */
[C---:B------:R-:W-:Y:S01]  /*20a0*/  ISETP.LT.OR P3, PT, R3.reuse, 0x2, !P0 ;  /* 0x000000020300780c */ /* 0x040fe20004761670 */
[----:B------:R2:W-:Y:S01]  /*20b0*/  @!P2 STG.E.U8 desc[UR36][R4.64+0x1], R25 ;  /* 0x000001190400a986 */ /* 0x0005e2000c101124 */
[C---:B------:R-:W-:Y:S02]  /*20c0*/  ISETP.LT.OR P4, PT, R3.reuse, 0x9, !P1 ;  /* 0x000000090300780c */ /* 0x040fe40004f81670 */
[----:B------:R-:W-:-:S04]  /*20d0*/  ISETP.LT.OR P2, PT, R3, 0xa, !P1 ;  /* 0x0000000a0300780c */ /* 0x000fc80004f41670 */
[----:B------:R-:W-:Y:S09]  /*20e0*/  @P5 BRA `(.L_x_36) ;  /* 0x00000000000c5947 */ /* 0x000ff20003800000 */
[----:B------:R-:W3:Y:S02]  /*20f0*/  LDG.E.U8 R75, desc[UR36][R10.64] ;  /* 0x000000240a4b7981 */ /* 0x000ee4000c1e1100 */
[----:B---3--:R-:W-:-:S05]  /*2100*/  PRMT R12, R75, 0x8880, RZ ;  /* 0x000088804b0c7816 */ /* 0x008fca00000000ff */
[----:B------:R-:W-:-:S07]  /*2110*/  IMAD R15, R12, R73, RZ ;  /* 0x000000490c0f7224 */ /* 0x000fce00078e02ff */
.L_x_36:
[----:B------:R-:W-:Y:S05]  /*2120*/  BSYNC B1 ;  /* 0x0000000000017941 */ /* 0x000fea0003800000 */
.L_x_35:
[----:B------:R-:W-:Y:S01]  /*2130*/  @!P5 IMAD R13, R26, R72, R15 ;  /* 0x000000481a0dd224 */ /* 0x000fe200078e020f */
[----:B------:R-:W-:Y:S04]  /*2140*/  BSSY B1, `(.L_x_37) ;  /* 0x0000006000017945 */ /* 0x000fe80003800000 */
[----:B------:R3:W-:Y:S01]  /*2150*/  @!P5 STG.E.U8 desc[UR36][R6.64], R13 ;  /* 0x0000000d0600d986 */ /* 0x0007e2000c101124 */
[----:B------:R-:W-:Y:S05]  /*2160*/  @P3 BRA `(.L_x_38) ;  /* 0x00000000000c3947 */ /* 0x000fea0003800000 */
[----:B------:R-:W4:Y:S02]  /*2170*/  LDG.E.U8 R75, desc[UR36][R10.64+0x1] ;  /* 0x000001240a4b7981 */ /* 0x000f24000c1e1100 */
[----:B----4-:R-:W-:-:S05]  /*2180*/  PRMT R12, R75, 0x8880, RZ ;  /* 0x000088804b0c7816 */ /* 0x010fca00000000ff */
[----:B------:R-:W-:-:S07]  /*2190*/  IMAD R15, R12, R73, RZ ;  /* 0x000000490c0f7224 */ /* 0x000fce00078e02ff */
.L_x_38:
[----:B------:R-:W-:Y:S05]  /*21a0*/  BSYNC B1 ;  /* 0x0000000000017941 */ /* 0x000fea0003800000 */
.L_x_37:
[----:B------:R-:W-:Y:S01]  /*21b0*/  @!P3 IMAD R27, R27, R72, R15 ;  /* 0x000000481b1bb224 */ /* 0x000fe200078e020f */
[----:B------:R-:W-:Y:S04]  /*21c0*/  BSSY B1, `(.L_x_39) ;  /* 0x0000006000017945 */ /* 0x000fe80003800000 */
[----:B------:R4:W-:Y:S01]  /*21d0*/  @!P3 STG.E.U8 desc[UR36][R6.64+0x1], R27 ;  /* 0x0000011b0600b986 */ /* 0x0009e2000c101124 */
[----:B------:R-:W-:Y:S05]  /*21e0*/  @P4 BRA `(.L_x_40) ;  /* 0x00000000000c4947 */ /* 0x000fea0003800000 */
[----:B------:R-:W5:Y:S02]  /*21f0*/  LDG.E.U8 R75, desc[UR36][R8.64+0x8] ;  /* 0x00000824084b7981 */ /* 0x000f64000c1e1100 */
[----:B-----5:R-:W-:-:S05]  /*2200*/  PRMT R12, R75, 0x8880, RZ ;  /* 0x000088804b0c7816 */ /* 0x020fca00000000ff */
[----:B------:R-:W-:-:S07]  /*2210*/  IMAD R15, R12, R73, RZ ;  /* 0x000000490c0f7224 */ /* 0x000fce00078e02ff */
.L_x_40:
[----:B------:R-:W-:Y:S05]  /*2220*/  BSYNC B1 ;  /* 0x0000000000017941 */ /* 0x000fea0003800000 */
.L_x_39:
[----:B---3--:R-:W-:Y:S01]  /*2230*/  @!P4 IMAD R13, R28, R72, R15 ;  /* 0x000000481c0dc224 */ /* 0x008fe200078e020f */
[----:B------:R-:W-:Y:S04]  /*2240*/  BSSY B1, `(.L_x_41) ;  /* 0x0000006000017945 */ /* 0x000fe80003800000 */
[----:B------:R3:W-:Y:S01]  /*2250*/  @!P4 STG.E.U8 desc[UR36][R4.64+0x8], R13 ;  /* 0x0000080d0400c986 */ /* 0x0007e2000c101124 */
[----:B------:R-:W-:Y:S05]  /*2260*/  @P2 BRA `(.L_x_42) ;  /* 0x00000000000c2947 */ /* 0x000fea0003800000 */
[----:B------:R-:W5:Y:S02]  /*2270*/  LDG.E.U8 R75, desc[UR36][R8.64+0x9] ;  /* 0x00000924084b7981 */ /* 0x000f64000c1e1100 */
[----:B-----5:R-:W-:-:S05]  /*2280*/  PRMT R12, R75, 0x8880, RZ ;  /* 0x000088804b0c7816 */ /* 0x020fca00000000ff */
[----:B------:R-:W-:-:S07]  /*2290*/  IMAD R15, R12, R73, RZ ;  /* 0x000000490c0f7224 */ /* 0x000fce00078e02ff */
.L_x_42:
[----:B------:R-:W-:Y:S05]  /*22a0*/  BSYNC B1 ;  /* 0x0000000000017941 */ /* 0x000fea0003800000 */
.L_x_41:
[----:B------:R-:W-:Y:S01]  /*22b0*/  ISETP.LT.OR P4, PT, R3, 0x9, !P0 ;  /* 0x000000090300780c */ /* 0x000fe20004781670 */
[----:B------:R-:W-:Y:S01]  /*22c0*/  @!P2 IMAD R29, R29, R72, R15 ;  /* 0x000000481d1da224 */ /* 0x000fe200078e020f */
[----:B------:R-:W-:Y:S01]  /*22d0*/  BSSY B1, `(.L_x_43) ;  /* 0x0000009000017945 */ /* 0x000fe20003800000 */
[C---:B------:R-:W-:Y:S02]  /*22e0*/  ISETP.LT.OR P3, PT, R3.reuse, 0xa, !P0 ;  /* 0x0000000a0300780c */ /* 0x040fe40004761670 */
[C---:B------:R-:W-:Y:S01]  /*22f0*/  ISETP.LT.OR P5, PT, R3.reuse, 0x11, !P1 ;  /* 0x000000110300780c */ /* 0x040fe20004fa1670 */
[----:B------:R0:W-:Y:S01]  /*2300*/  @!P2 STG.E.U8 desc[UR36][R4.64+0x9], R29 ;  /* 0x0000091d0400a986 */ /* 0x0001e2000c101124 */
[----:B------:R-:W-:-:S06]  /*2310*/  ISETP.LT.OR P2, PT, R3, 0x12, !P1 ;  /* 0x000000120300780c */ /* 0x000fcc0004f41670 */
[----:B------:R-:W-:Y:S07]  /*2320*/  @P4 BRA `(.L_x_44) ;  /* 0x00000000000c4947 */ /* 0x000fee0003800000 */
[----:B------:R-:W5:Y:S02]  /*2330*/  LDG.E.U8 R75, desc[UR36][R10.64+0x8] ;  /* 0x000008240a4b7981 */ /* 0x000f64000c1e1100 */
[----:B-----5:R-:W-:-:S05]  /*2340*/  PRMT R12, R75, 0x8880, RZ ;  /* 0x000088804b0c7816 */ /* 0x020fca00000000ff */
[----:B------:R-:W-:-:S07]  /*2350*/  IMAD R15, R12, R73, RZ ;  /* 0x000000490c0f7224 */ /* 0x000fce00078e02ff */
.L_x_44:
[----:B------:R-:W-:Y:S05]  /*2360*/  BSYNC B1 ;  /* 0x0000000000017941 */ /* 0x000fea0003800000 */
.L_x_43:
[----:B---3--:R-:W-:Y:S01]  /*2370*/  @!P4 IMAD R13, R30, R72, R15 ;  /* 0x000000481e0dc224 */ /* 0x008fe200078e020f */
[----:B------:R-:W-:Y:S04]  /*2380*/  BSSY B1, `(.L_x_45) ;  /* 0x0000006000017945 */ /* 0x000fe80003800000 */
[----:B------:R3:W-:Y:S01]  /*2390*/  @!P4 STG.E.U8 desc[UR36][R6.64+0x8], R13 ;  /* 0x0000080d0600c986 */ /* 0x0007e2000c101124 */
[----:B------:R-:W-:Y:S05]  /*23a0*/  @P3 BRA `(.L_x_46) ;  /* 0x00000000000c3947 */ /* 0x000fea0003800000 */
[----:B------:R-:W5:Y:S02]  /*23b0*/  LDG.E.U8 R75, desc[UR36][R10.64+0x9] ;  /* 0x000009240a4b7981 */ /* 0x000f64000c1e1100 */
[----:B-----5:R-:W-:-:S05]  /*23c0*/  PRMT R12, R75, 0x8880, RZ ;  /* 0x000088804b0c7816 */ /* 0x020fca00000000ff */
[----:B------:R-:W-:-:S07]  /*23d0*/  IMAD R15, R12, R73, RZ ;  /* 0x000000490c0f7224 */ /* 0x000fce00078e02ff */
.L_x_46:
[----:B------:R-:W-:Y:S05]  /*23e0*/  BSYNC B1 ;  /* 0x0000000000017941 */ /* 0x000fea0003800000 */
.L_x_45:
[----:B------:R-:W-:Y:S01]  /*23f0*/  @!P3 IMAD R31, R31, R72, R15 ;  /* 0x000000481f1fb224 */ /* 0x000fe200078e020f */
[----:B------:R-:W-:Y:S04]  /*2400*/  BSSY B1, `(.L_x_47) ;  /* 0x0000006000017945 */ /* 0x000fe80003800000 */
[----:B------:R0:W-:Y:S01]  /*2410*/  @!P3 STG.E.U8 desc[UR36][R6.64+0x9], R31 ;  /* 0x0000091f0600b986 */ /* 0x0001e2000c101124 */
[----:B------:R-:W-:Y:S05]  /*2420*/  @P5 BRA `(.L_x_48) ;  /* 0x00000000000c5947 */ /* 0x000fea0003800000 */
[----:B------:R-:W5:Y:S02]  /*2430*/  LDG.E.U8 R75, desc[UR36][R8.64+0x10] ;  /* 0x00001024084b7981 */ /* 0x000f64000c1e1100 */
[----:B-----5:R-:W-:-:S05]  /*2440*/  PRMT R12, R75, 0x8880, RZ ;  /* 0x000088804b0c7816 */ /* 0x020fca00000000ff */
[----:B------:R-:W-:-:S07]  /*2450*/  IMAD R15, R12, R73, RZ ;  /* 0x000000490c0f7224 */ /* 0x000fce00078e02ff */
.L_x_48:
[----:B------:R-:W-:Y:S05]  /*2460*/  BSYNC B1 ;  /* 0x0000000000017941 */ /* 0x000fea0003800000 */
.L_x_47:
[----:B---3--:R-:W-:Y:S01]  /*2470*/  @!P5 IMAD R13, R32, R72, R15 ;  /* 0x00000048200dd224 */ /* 0x008fe200078e020f */
[----:B------:R-:W-:Y:S04]  /*2480*/  BSSY B1, `(.L_x_49) ;  /* 0x0000006000017945 */ /* 0x000fe80003800000 */
[----:B------:R3:W-:Y:S01]  /*2490*/  @!P5 STG.E.U8 desc[UR36][R4.64+0x10], R13 ;  /* 0x0000100d0400d986 */ /* 0x0007e2000c101124 */
[----:B------:R-:W-:Y:S05]  /*24a0*/  @P2 BRA `(.L_x_50) ;  /* 0x00000000000c2947 */ /* 0x000fea0003800000 */
[----:B------:R-:W5:Y:S02]  /*24b0*/  LDG.E.U8 R75, desc[UR36][R8.64+0x11] ;  /* 0x00001124084b7981 */ /* 0x000f64000c1e1100 */
[----:B-----5:R-:W-:-:S05]  /*24c0*/  PRMT R12, R75, 0x8880, RZ ;  /* 0x000088804b0c7816 */ /* 0x020fca00000000ff */
[----:B------:R-:W-:-:S07]  /*24d0*/  IMAD R15, R12, R73, RZ ;  /* 0x000000490c0f7224 */ /* 0x000fce00078e02ff */
.L_x_50:
[----:B------:R-:W-:Y:S05]  /*24e0*/  BSYNC B1 ;  /* 0x0000000000017941 */ /* 0x000fea0003800000 */
.L_x_49:
        /* <DEDUP_REMOVED lines=11> */
.L_x_52:
[----:B------:R-:W-:Y:S05]  /*25a0*/  BSYNC B1 ;  /* 0x0000000000017941 */ /* 0x000fea0003800000 */
.L_x_51:
[----:B---3--:R-:W-:Y:S01]  /*25b0*/  @!P4 IMAD R13, R34, R72, R15 ;  /* 0x00000048220dc224 */ /* 0x008fe200078e020f */
[----:B------:R-:W-:Y:S04]  /*25c0*/  BSSY B1, `(.L_x_53) ;  /* 0x0000006000017945 */ /* 0x000fe80003800000 */
[----:B------:R3:W-:Y:S01]  /*25d0*/  @!P4 STG.E.U8 desc[UR36][R6.64+0x10], R13 ;  /* 0x0000100d0600c986 */ /* 0x0007e2000c101124 */
[----:B------:R-:W-:Y:S05]  /*25e0*/  @P3 BRA `(.L_x_54) ;  /* 0x00000000000c3947 */ /* 0x000fea0003800000 */
[----:B------:R-:W5:Y:S02]  /*25f0*/  LDG.E.U8 R75, desc[UR36][R10.64+0x11] ;  /* 0x000011240a4b7981 */ /* 0x000f64000c1e1100 */
[----:B-----5:R-:W-:-:S05]  /*2600*/  PRMT R12, R75, 0x8880, RZ ;  /* 0x000088804b0c7816 */ /* 0x020fca00000000ff */
[----:B------:R-:W-:-:S07]  /*2610*/  IMAD R15, R12, R73, RZ ;  /* 0x000000490c0f7224 */ /* 0x000fce00078e02ff */
.L_x_54:
[----:B------:R-:W-:Y:S05]  /*2620*/  BSYNC B1 ;  /* 0x0000000000017941 */ /* 0x000fea0003800000 */
.L_x_53:
[----:B------:R-:W-:Y:S01]  /*2630*/  @!P3 IMAD R35, R35, R72, R15 ;  /* 0x000000482323b224 */ /* 0x000fe200078e020f */
[----:B------:R-:W-:Y:S04]  /*2640*/  BSSY B1, `(.L_x_55) ;  /* 0x0000006000017945 */ /* 0x000fe80003800000 */
[----:B------:R0:W-:Y:S01]  /*2650*/  @!P3 STG.E.U8 desc[UR36][R6.64+0x11], R35 ;  /* 0x000011230600b986 */ /* 0x0001e2000c101124 */
[----:B------:R-:W-:Y:S05]  /*2660*/  @P5 BRA `(.L_x_56) ;  /* 0x00000000000c5947 */ /* 0x000fea0003800000 */
[----:B------:R-:W5:Y:S02]  /*2670*/  LDG.E.U8 R75, desc[UR36][R8.64+0x18] ;  /* 0x00001824084b7981 */ /* 0x000f64000c1e1100 */
[----:B-----5:R-:W-:-:S05]  /*2680*/  PRMT R12, R75, 0x8880, RZ ;  /* 0x000088804b0c7816 */ /* 0x020fca00000000ff */
[----:B------:R-:W-:-:S07]  /*2690*/  IMAD R15, R12, R73, RZ ;  /* 0x000000490c0f7224 */ /* 0x000fce00078e02ff */
.L_x_56:
[----:B------:R-:W-:Y:S05]  /*26a0*/  BSYNC B1 ;  /* 0x0000000000017941 */ /* 0x000fea0003800000 */
.L_x_55:
[----:B---3--:R-:W-:Y:S01]  /*26b0*/  @!P5 IMAD R13, R36, R72, R15 ;  /* 0x00000048240dd224 */ /* 0x008fe200078e020f */
[----:B------:R-:W-:Y:S04]  /*26c0*/  BSSY B1, `(.L_x_57) ;  /* 0x0000006000017945 */ /* 0x000fe80003800000 */
[----:B------:R3:W-:Y:S01]  /*26d0*/  @!P5 STG.E.U8 desc[UR36][R4.64+0x18], R13 ;  /* 0x0000180d0400d986 */ /* 0x0007e2000c101124 */
[----:B------:R-:W-:Y:S05]  /*26e0*/  @P2 BRA `(.L_x_58) ;  /* 0x00000000000c2947 */ /* 0x000fea0003800000 */
[----:B------:R-:W5:Y:S02]  /*26f0*/  LDG.E.U8 R75, desc[UR36][R8.64+0x19] ;  /* 0x00001924084b7981 */ /* 0x000f64000c1e1100 */
[----:B-----5:R-:W-:-:S05]  /*2700*/  PRMT R12, R75, 0x8880, RZ ;  /* 0x000088804b0c7816 */ /* 0x020fca00000000ff */
[----:B------:R-:W-:-:S07]  /*2710*/  IMAD R15, R12, R73, RZ ;  /* 0x000000490c0f7224 */ /* 0x000fce00078e02ff */
.L_x_58:
[----:B------:R-:W-:Y:S05]  /*2720*/  BSYNC B1 ;  /* 0x0000000000017941 */ /* 0x000fea0003800000 */
.L_x_57:
        /* <DEDUP_REMOVED lines=11> */
.L_x_60:
[----:B------:R-:W-:Y:S05]  /*27e0*/  BSYNC B1 ;  /* 0x0000000000017941 */ /* 0x000fea0003800000 */
.L_x_59:
[----:B---3--:R-:W-:Y:S01]  /*27f0*/  @!P4 IMAD R13, R38, R72, R15 ;  /* 0x00000048260dc224 */ /* 0x008fe200078e020f */
[----:B------:R-:W-:Y:S04]  /*2800*/  BSSY B1, `(.L_x_61) ;  /* 0x0000006000017945 */ /* 0x000fe80003800000 */
[----:B------:R3:W-:Y:S01]  /*2810*/  @!P4 STG.E.U8 desc[UR36][R6.64+0x18], R13 ;  /* 0x0000180d0600c986 */ /* 0x0007e2000c101124 */
[----:B------:R-:W-:Y:S05]  /*2820*/  @P3 BRA `(.L_x_62) ;  /* 0x00000000000c3947 */ /* 0x000fea0003800000 */
[----:B------:R-:W5:Y:S02]  /*2830*/  LDG.E.U8 R75, desc[UR36][R10.64+0x19] ;  /* 0x000019240a4b7981 */ /* 0x000f64000c1e1100 */
[----:B-----5:R-:W-:-:S05]  /*2840*/  PRMT R12, R75, 0x8880, RZ ;  /* 0x000088804b0c7816 */ /* 0x020fca00000000ff */
[----:B------:R-:W-:-:S07]  /*2850*/  IMAD R15, R12, R73, RZ ;  /* 0x000000490c0f7224 */ /* 0x000fce00078e02ff */
.L_x_62:
[----:B------:R-:W-:Y:S05]  /*2860*/  BSYNC B1 ;  /* 0x0000000000017941 */ /* 0x000fea0003800000 */
.L_x_61:
[----:B------:R-:W-:Y:S01]  /*2870*/  @!P3 IMAD R39, R39, R72, R15 ;  /* 0x000000482727b224 */ /* 0x000fe200078e020f */
[----:B------:R-:W-:Y:S04]  /*2880*/  BSSY B1, `(.L_x_63) ;  /* 0x0000006000017945 */ /* 0x000fe80003800000 */
[----:B------:R0:W-:Y:S01]  /*2890*/  @!P3 STG.E.U8 desc[UR36][R6.64+0x19], R39 ;  /* 0x000019270600b986 */ /* 0x0001e2000c101124 */
[----:B------:R-:W-:Y:S05]  /*28a0*/  @P5 BRA `(.L_x_64) ;  /* 0x00000000000c5947 */ /* 0x000fea0003800000 */
[----:B------:R-:W5:Y:S02]  /*28b0*/  LDG.E.U8 R75, desc[UR36][R8.64+0x20] ;  /* 0x00002024084b7981 */ /* 0x000f64000c1e1100 */
[----:B-----5:R-:W-:-:S05]  /*28c0*/  PRMT R12, R75, 0x8880, RZ ;  /* 0x000088804b0c7816 */ /* 0x020fca00000000ff */
[----:B------:R-:W-:-:S07]  /*28d0*/  IMAD R15, R12, R73, RZ ;  /* 0x000000490c0f7224 */ /* 0x000fce00078e02ff */
.L_x_64:
[----:B------:R-:W-:Y:S05]  /*28e0*/  BSYNC B1 ;  /* 0x0000000000017941 */ /* 0x000fea0003800000 */
.L_x_63:
[----:B---3--:R-:W-:Y:S01]  /*28f0*/  @!P5 IMAD R13, R40, R72, R15 ;  /* 0x00000048280dd224 */ /* 0x008fe200078e020f */
[----:B------:R-:W-:Y:S04]  /*2900*/  BSSY B1, `(.L_x_65) ;  /* 0x0000006000017945 */ /* 0x000fe80003800000 */
[----:B------:R3:W-:Y:S01]  /*2910*/  @!P5 STG.E.U8 desc[UR36][R4.64+0x20], R13 ;  /* 0x0000200d0400d986 */ /* 0x0007e2000c101124 */
[----:B------:R-:W-:Y:S05]  /*2920*/  @P2 BRA `(.L_x_66) ;  /* 0x00000000000c2947 */ /* 0x000fea0003800000 */
[----:B------:R-:W5:Y:S02]  /*2930*/  LDG.E.U8 R75, desc[UR36][R8.64+0x21] ;  /* 0x00002124084b7981 */ /* 0x000f64000c1e1100 */
[----:B-----5:R-:W-:-:S05]  /*2940*/  PRMT R12, R75, 0x8880, RZ ;  /* 0x000088804b0c7816 */ /* 0x020fca00000000ff */
[----:B------:R-:W-:-:S07]  /*2950*/  IMAD R15, R12, R73, RZ ;  /* 0x000000490c0f7224 */ /* 0x000fce00078e02ff */
.L_x_66:
[----:B------:R-:W-:Y:S05]  /*2960*/  BSYNC B1 ;  /* 0x0000000000017941 */ /* 0x000fea0003800000 */
.L_x_65:
        /* <DEDUP_REMOVED lines=11> */
.L_x_68:
[----:B------:R-:W-:Y:S05]  /*2a20*/  BSYNC B1 ;  /* 0x0000000000017941 */ /* 0x000fea0003800000 */
.L_x_67:
[----:B---3--:R-:W-:Y:S01]  /*2a30*/  @!P4 IMAD R13, R42, R72, R15 ;  /* 0x000000482a0dc224 */ /* 0x008fe200078e020f */
[----:B------:R-:W-:Y:S04]  /*2a40*/  BSSY B1, `(.L_x_69) ;  /* 0x0000006000017945 */ /* 0x000fe80003800000 */
[----:B------:R3:W-:Y:S01]  /*2a50*/  @!P4 STG.E.U8 desc[UR36][R6.64+0x20], R13 ;  /* 0x0000200d0600c986 */ /* 0x0007e2000c101124 */
[----:B------:R-:W-:Y:S05]  /*2a60*/  @P3 BRA `(.L_x_70) ;  /* 0x00000000000c3947 */ /* 0x000fea0003800000 */
[----:B------:R-:W5:Y:S02]  /*2a70*/  LDG.E.U8 R75, desc[UR36][R10.64+0x21] ;  /* 0x000021240a4b7981 */ /* 0x000f64000c1e1100 */
[----:B-----5:R-:W-:-:S05]  /*2a80*/  PRMT R12, R75, 0x8880, RZ ;  /* 0x000088804b0c7816 */ /* 0x020fca00000000ff */
[----:B------:R-:W-:-:S07]  /*2a90*/  IMAD R15, R12, R73, RZ ;  /* 0x000000490c0f7224 */ /* 0x000fce00078e02ff */
.L_x_70:
[----:B------:R-:W-:Y:S05]  /*2aa0*/  BSYNC B1 ;  /* 0x0000000000017941 */ /* 0x000fea0003800000 */
.L_x_69:
[----:B------:R-:W-:Y:S01]  /*2ab0*/  @!P3 IMAD R43, R43, R72, R15 ;  /* 0x000000482b2bb224 */ /* 0x000fe200078e020f */
[----:B------:R-:W-:Y:S04]  /*2ac0*/  BSSY B1, `(.L_x_71) ;  /* 0x0000006000017945 */ /* 0x000fe80003800000 */
[----:B------:R0:W-:Y:S01]  /*2ad0*/  @!P3 STG.E.U8 desc[UR36][R6.64+0x21], R43 ;  /* 0x0000212b0600b986 */ /* 0x0001e2000c101124 */
[----:B------:R-:W-:Y:S05]  /*2ae0*/  @P5 BRA `(.L_x_72) ;  /* 0x00000000000c5947 */ /* 0x000fea0003800000 */
[----:B------:R-:W5:Y:S02]  /*2af0*/  LDG.E.U8 R75, desc[UR36][R8.64+0x28] ;  /* 0x00002824084b7981 */ /* 0x000f64000c1e1100 */
[----:B-----5:R-:W-:-:S05]  /*2b00*/  PRMT R12, R75, 0x8880, RZ ;  /* 0x000088804b0c7816 */ /* 0x020fca00000000ff */
[----:B------:R-:W-:-:S07]  /*2b10*/  IMAD R15, R12, R73, RZ ;  /* 0x000000490c0f7224 */ /* 0x000fce00078e02ff */
.L_x_72:
[----:B------:R-:W-:Y:S05]  /*2b20*/  BSYNC B1 ;  /* 0x0000000000017941 */ /* 0x000fea0003800000 */
.L_x_71:
[----:B---3--:R-:W-:Y:S01]  /*2b30*/  @!P5 IMAD R13, R44, R72, R15 ;  /* 0x000000482c0dd224 */ /* 0x008fe200078e020f */
[----:B------:R-:W-:Y:S04]  /*2b40*/  BSSY B1, `(.L_x_73) ;  /* 0x0000006000017945 */ /* 0x000fe80003800000 */
[----:B------:R3:W-:Y:S01]  /*2b50*/  @!P5 STG.E.U8 desc[UR36][R4.64+0x28], R13 ;  /* 0x0000280d0400d986 */ /* 0x0007e2000c101124 */
[----:B------:R-:W-:Y:S05]  /*2b60*/  @P2 BRA `(.L_x_74) ;  /* 0x00000000000c2947 */ /* 0x000fea0003800000 */
[----:B------:R-:W5:Y:S02]  /*2b70*/  LDG.E.U8 R75, desc[UR36][R8.64+0x29] ;  /* 0x00002924084b7981 */ /* 0x000f64000c1e1100 */
[----:B-----5:R-:W-:-:S05]  /*2b80*/  PRMT R12, R75, 0x8880, RZ ;  /* 0x000088804b0c7816 */ /* 0x020fca00000000ff */
[----:B------:R-:W-:-:S07]  /*2b90*/  IMAD R15, R12, R73, RZ ;  /* 0x000000490c0f7224 */ /* 0x000fce00078e02ff */
.L_x_74:
[----:B------:R-:W-:Y:S05]  /*2ba0*/  BSYNC B1 ;  /* 0x0000000000017941 */ /* 0x000fea0003800000 */
.L_x_73:
        /* <DEDUP_REMOVED lines=11> */
.L_x_76:
[----:B------:R-:W-:Y:S05]  /*2c60*/  BSYNC B1 ;  /* 0x0000000000017941 */ /* 0x000fea0003800000 */
.L_x_75:
[----:B---3--:R-:W-:Y:S01]  /*2c70*/  @!P4 IMAD R13, R46, R72, R15 ;  /* 0x000000482e0dc224 */ /* 0x008fe200078e020f */
[----:B------:R-:W-:Y:S04]  /*2c80*/  BSSY B1, `(.L_x_77) ;  /* 0x0000006000017945 */ /* 0x000fe80003800000 */
[----:B------:R3:W-:Y:S01]  /*2c90*/  @!P4 STG.E.U8 desc[UR36][R6.64+0x28], R13 ;  /* 0x0000280d0600c986 */ /* 0x0007e2000c101124 */
[----:B------:R-:W-:Y:S05]  /*2ca0*/  @P3 BRA `(.L_x_78) ;  /* 0x00000000000c3947 */ /* 0x000fea0003800000 */
[----:B------:R-:W5:Y:S02]  /*2cb0*/  LDG.E.U8 R75, desc[UR36][R10.64+0x29] ;  /* 0x000029240a4b7981 */ /* 0x000f64000c1e1100 */
[----:B-----5:R-:W-:-:S05]  /*2cc0*/  PRMT R12, R75, 0x8880, RZ ;  /* 0x000088804b0c7816 */ /* 0x020fca00000000ff */
[----:B------:R-:W-:-:S07]  /*2cd0*/  IMAD R15, R12, R73, RZ ;  /* 0x000000490c0f7224 */ /* 0x000fce00078e02ff */
.L_x_78:
[----:B------:R-:W-:Y:S05]  /*2ce0*/  BSYNC B1 ;  /* 0x0000000000017941 */ /* 0x000fea0003800000 */
.L_x_77:
[----:B------:R-:W-:Y:S01]  /*2cf0*/  @!P3 IMAD R47, R47, R72, R15 ;  /* 0x000000482f2fb224 */ /* 0x000fe200078e020f */
[----:B------:R-:W-:Y:S04]  /*2d00*/  BSSY B1, `(.L_x_79) ;  /* 0x0000006000017945 */ /* 0x000fe80003800000 */
[----:B------:R0:W-:Y:S01]  /*2d10*/  @!P3 STG.E.U8 desc[UR36][R6.64+0x29], R47 ;  /* 0x0000292f0600b986 */ /* 0x0001e2000c101124 */
[----:B------:R-:W-:Y:S05]  /*2d20*/  @P5 BRA `(.L_x_80) ;  /* 0x00000000000c5947 */ /* 0x000fea0003800000 */
[----:B------:R-:W5:Y:S02]  /*2d30*/  LDG.E.U8 R75, desc[UR36][R8.64+0x30] ;  /* 0x00003024084b7981 */ /* 0x000f64000c1e1100 */
[----:B-----5:R-:W-:-:S05]  /*2d40*/  PRMT R12, R75, 0x8880, RZ ;  /* 0x000088804b0c7816 */ /* 0x020fca00000000ff */
[----:B------:R-:W-:-:S07]  /*2d50*/  IMAD R15, R12, R73, RZ ;  /* 0x000000490c0f7224 */ /* 0x000fce00078e02ff */
.L_x_80:
[----:B------:R-:W-:Y:S05]  /*2d60*/  BSYNC B1 ;  /* 0x0000000000017941 */ /* 0x000fea0003800000 */
.L_x_79:
[----:B---3--:R-:W-:Y:S01]  /*2d70*/  @!P5 IMAD R13, R48, R72, R15 ;  /* 0x00000048300dd224 */ /* 0x008fe200078e020f */
[----:B------:R-:W-:Y:S04]  /*2d80*/  BSSY B1, `(.L_x_81) ;  /* 0x0000006000017945 */ /* 0x000fe80003800000 */
[----:B------:R3:W-:Y:S01]  /*2d90*/  @!P5 STG.E.U8 desc[UR36][R4.64+0x30], R13 ;  /* 0x0000300d0400d986 */ /* 0x0007e2000c101124 */
[----:B------:R-:W-:Y:S05]  /*2da0*/  @P2 BRA `(.L_x_82) ;  /* 0x00000000000c2947 */ /* 0x000fea0003800000 */
[----:B------:R-:W5:Y:S02]  /*2db0*/  LDG.E.U8 R75, desc[UR36][R8.64+0x31] ;  /* 0x00003124084b7981 */ /* 0x000f64000c1e1100 */
[----:B-----5:R-:W-:-:S05]  /*2dc0*/  PRMT R12, R75, 0x8880, RZ ;  /* 0x000088804b0c7816 */ /* 0x020fca00000000ff */
[----:B------:R-:W-:-:S07]  /*2dd0*/  IMAD R15, R12, R73, RZ ;  /* 0x000000490c0f7224 */ /* 0x000fce00078e02ff */
.L_x_82:
[----:B------:R-:W-:Y:S05]  /*2de0*/  BSYNC B1 ;  /* 0x0000000000017941 */ /* 0x000fea0003800000 */
.L_x_81:
        /* <DEDUP_REMOVED lines=11> */
.L_x_84:
[----:B------:R-:W-:Y:S05]  /*2ea0*/  BSYNC B1 ;  /* 0x0000000000017941 */ /* 0x000fea0003800000 */
.L_x_83:
[----:B---3--:R-:W-:Y:S01]  /*2eb0*/  @!P4 IMAD R13, R50, R72, R15 ;  /* 0x00000048320dc224 */ /* 0x008fe200078e020f */
[----:B------:R-:W-:Y:S04]  /*2ec0*/  BSSY B1, `(.L_x_85) ;  /* 0x0000006000017945 */ /* 0x000fe80003800000 */
[----:B------:R3:W-:Y:S01]  /*2ed0*/  @!P4 STG.E.U8 desc[UR36][R6.64+0x30], R13 ;  /* 0x0000300d0600c986 */ /* 0x0007e2000c101124 */
[----:B------:R-:W-:Y:S05]  /*2ee0*/  @P3 BRA `(.L_x_86) ;  /* 0x00000000000c3947 */ /* 0x000fea0003800000 */
[----:B------:R-:W5:Y:S02]  /*2ef0*/  LDG.E.U8 R75, desc[UR36][R10.64+0x31] ;  /* 0x000031240a4b7981 */ /* 0x000f64000c1e1100 */
[----:B-----5:R-:W-:-:S05]  /*2f00*/  PRMT R12, R75, 0x8880, RZ ;  /* 0x000088804b0c7816 */ /* 0x020fca00000000ff */
[----:B------:R-:W-:-:S07]  /*2f10*/  IMAD R15, R12, R73, RZ ;  /* 0x000000490c0f7224 */ /* 0x000fce00078e02ff */
.L_x_86:
[----:B------:R-:W-:Y:S05]  /*2f20*/  BSYNC B1 ;  /* 0x0000000000017941 */ /* 0x000fea0003800000 */
.L_x_85:
[----:B------:R-:W-:Y:S01]  /*2f30*/  @!P3 IMAD R51, R51, R72, R15 ;  /* 0x000000483333b224 */ /* 0x000fe200078e020f */
[----:B------:R-:W-:Y:S04]  /*2f40*/  BSSY B1, `(.L_x_87) ;  /* 0x0000006000017945 */ /* 0x000fe80003800000 */
[----:B------:R0:W-:Y:S01]  /*2f50*/  @!P3 STG.E.U8 desc[UR36][R6.64+0x31], R51 ;  /* 0x000031330600b986 */ /* 0x0001e2000c101124 */
[----:B------:R-:W-:Y:S05]  /*2f60*/  @P5 BRA `(.L_x_88) ;  /* 0x00000000000c5947 */ /* 0x000fea0003800000 */
[----:B------:R-:W5:Y:S02]  /*2f70*/  LDG.E.U8 R75, desc[UR36][R8.64+0x38] ;  /* 0x00003824084b7981 */ /* 0x000f64000c1e1100 */
[----:B-----5:R-:W-:-:S05]  /*2f80*/  PRMT R12, R75, 0x8880, RZ ;  /* 0x000088804b0c7816 */ /* 0x020fca00000000ff */
[----:B------:R-:W-:-:S07]  /*2f90*/  IMAD R15, R12, R73, RZ ;  /* 0x000000490c0f7224 */ /* 0x000fce00078e02ff */
.L_x_88:
[----:B------:R-:W-:Y:S05]  /*2fa0*/  BSYNC B1 ;  /* 0x0000000000017941 */ /* 0x000fea0003800000 */
.L_x_87:
[----:B---3--:R-:W-:Y:S01]  /*2fb0*/  @!P5 IMAD R13, R52, R72, R15 ;  /* 0x00000048340dd224 */ /* 0x008fe200078e020f */
[----:B------:R-:W-:Y:S04]  /*2fc0*/  BSSY B1, `(.L_x_89) ;  /* 0x0000006000017945 */ /* 0x000fe80003800000 */
[----:B------:R3:W-:Y:S01]  /*2fd0*/  @!P5 STG.E.U8 desc[UR36][R4.64+0x38], R13 ;  /* 0x0000380d0400d986 */ /* 0x0007e2000c101124 */
[----:B------:R-:W-:Y:S05]  /*2fe0*/  @P2 BRA `(.L_x_90) ;  /* 0x00000000000c2947 */ /* 0x000fea0003800000 */
[----:B------:R-:W5:Y:S02]  /*2ff0*/  LDG.E.U8 R75, desc[UR36][R8.64+0x39] ;  /* 0x00003924084b7981 */ /* 0x000f64000c1e1100 */
[----:B-----5:R-:W-:-:S05]  /*3000*/  PRMT R12, R75, 0x8880, RZ ;  /* 0x000088804b0c7816 */ /* 0x020fca00000000ff */
[----:B------:R-:W-:-:S07]  /*3010*/  IMAD R15, R12, R73, RZ ;  /* 0x000000490c0f7224 */ /* 0x000fce00078e02ff */
.L_x_90:
[----:B------:R-:W-:Y:S05]  /*3020*/  BSYNC B1 ;  /* 0x0000000000017941 */ /* 0x000fea0003800000 */
.L_x_89:
        /* <DEDUP_REMOVED lines=11> */
.L_x_92:
[----:B------:R-:W-:Y:S05]  /*30e0*/  BSYNC B1 ;  /* 0x0000000000017941 */ /* 0x000fea0003800000 */
.L_x_91:
[----:B---3--:R-:W-:Y:S01]  /*30f0*/  @!P4 IMAD R13, R54, R72, R15 ;  /* 0x00000048360dc224 */ /* 0x008fe200078e020f */
[----:B------:R-:W-:Y:S04]  /*3100*/  BSSY B1, `(.L_x_93) ;  /* 0x0000006000017945 */ /* 0x000fe80003800000 */
[----:B------:R3:W-:Y:S01]  /*3110*/  @!P4 STG.E.U8 desc[UR36][R6.64+0x38], R13 ;  /* 0x0000380d0600c986 */ /* 0x0007e2000c101124 */
[----:B------:R-:W-:Y:S05]  /*3120*/  @P3 BRA `(.L_x_94) ;  /* 0x00000000000c3947 */ /* 0x000fea0003800000 */
[----:B------:R-:W5:Y:S02]  /*3130*/  LDG.E.U8 R75, desc[UR36][R10.64+0x39] ;  /* 0x000039240a4b7981 */ /* 0x000f64000c1e1100 */
[----:B-----5:R-:W-:-:S05]  /*3140*/  PRMT R12, R75, 0x8880, RZ ;  /* 0x000088804b0c7816 */ /* 0x020fca00000000ff */
[----:B------:R-:W-:-:S07]  /*3150*/  IMAD R15, R12, R73, RZ ;  /* 0x000000490c0f7224 */ /* 0x000fce00078e02ff */
.L_x_94:
[----:B------:R-:W-:Y:S05]  /*3160*/  BSYNC B1 ;  /* 0x0000000000017941 */ /* 0x000fea0003800000 */
.L_x_93:
[----:B------:R-:W-:Y:S01]  /*3170*/  @!P3 IMAD R55, R55, R72, R15 ;  /* 0x000000483737b224 */ /* 0x000fe200078e020f */
[----:B------:R-:W-:Y:S04]  /*3180*/  BSSY B1, `(.L_x_95) ;  /* 0x0000006000017945 */ /* 0x000fe80003800000 */
[----:B------:R0:W-:Y:S01]  /*3190*/  @!P3 STG.E.U8 desc[UR36][R6.64+0x39], R55 ;  /* 0x000039370600b986 */ /* 0x0001e2000c101124 */
[----:B------:R-:W-:Y:S05]  /*31a0*/  @P5 BRA `(.L_x_96) ;  /* 0x00000000000c5947 */ /* 0x000fea0003800000 */
[----:B------:R-:W5:Y:S02]  /*31b0*/  LDG.E.U8 R75, desc[UR36][R8.64+0x40] ;  /* 0x00004024084b7981 */ /* 0x000f64000c1e1100 */
[----:B-----5:R-:W-:-:S05]  /*31c0*/  PRMT R12, R75, 0x8880, RZ ;  /* 0x000088804b0c7816 */ /* 0x020fca00000000ff */
[----:B------:R-:W-:-:S07]  /*31d0*/  IMAD R15, R12, R73, RZ ;  /* 0x000000490c0f7224 */ /* 0x000fce00078e02ff */
.L_x_96:
[----:B------:R-:W-:Y:S05]  /*31e0*/  BSYNC B1 ;  /* 0x0000000000017941 */ /* 0x000fea0003800000 */
.L_x_95:
[----:B---3--:R-:W-:Y:S01]  /*31f0*/  @!P5 IMAD R13, R56, R72, R15 ;  /* 0x00000048380dd224 */ /* 0x008fe200078e020f */
[----:B------:R-:W-:Y:S04]  /*3200*/  BSSY B1, `(.L_x_97) ;  /* 0x0000006000017945 */ /* 0x000fe80003800000 */
[----:B------:R3:W-:Y:S01]  /*3210*/  @!P5 STG.E.U8 desc[UR36][R4.64+0x40], R13 ;  /* 0x0000400d0400d986 */ /* 0x0007e2000c101124 */
[----:B------:R-:W-:Y:S05]  /*3220*/  @P2 BRA `(.L_x_98) ;  /* 0x00000000000c2947 */ /* 0x000fea0003800000 */
[----:B------:R-:W5:Y:S02]  /*3230*/  LDG.E.U8 R75, desc[UR36][R8.64+0x41] ;  /* 0x00004124084b7981 */ /* 0x000f64000c1e1100 */
[----:B-----5:R-:W-:-:S05]  /*3240*/  PRMT R12, R75, 0x8880, RZ ;  /* 0x000088804b0c7816 */ /* 0x020fca00000000ff */
[----:B------:R-:W-:-:S07]  /*3250*/  IMAD R15, R12, R73, RZ ;  /* 0x000000490c0f7224 */ /* 0x000fce00078e02ff */
.L_x_98:
[----:B------:R-:W-:Y:S05]  /*3260*/  BSYNC B1 ;  /* 0x0000000000017941 */ /* 0x000fea0003800000 */
.L_x_97:
        /* <DEDUP_REMOVED lines=11> */
.L_x_100:
[----:B------:R-:W-:Y:S05]  /*3320*/  BSYNC B1 ;  /* 0x0000000000017941 */ /* 0x000fea0003800000 */
.L_x_99:
[----:B---3--:R-:W-:Y:S01]  /*3330*/  @!P4 IMAD R13, R58, R72, R15 ;  /* 0x000000483a0dc224 */ /* 0x008fe200078e020f */
[----:B------:R-:W-:Y:S04]  /*3340*/  BSSY B1, `(.L_x_101) ;  /* 0x0000006000017945 */ /* 0x000fe80003800000 */
[----:B------:R3:W-:Y:S01]  /*3350*/  @!P4 STG.E.U8 desc[UR36][R6.64+0x40], R13 ;  /* 0x0000400d0600c986 */ /* 0x0007e2000c101124 */
[----:B------:R-:W-:Y:S05]  /*3360*/  @P3 BRA `(.L_x_102) ;  /* 0x00000000000c3947 */ /* 0x000fea0003800000 */
[----:B------:R-:W5:Y:S02]  /*3370*/  LDG.E.U8 R75, desc[UR36][R10.64+0x41] ;  /* 0x000041240a4b7981 */ /* 0x000f64000c1e1100 */
[----:B-----5:R-:W-:-:S05]  /*3380*/  PRMT R12, R75, 0x8880, RZ ;  /* 0x000088804b0c7816 */ /* 0x020fca00000000ff */
[----:B------:R-:W-:-:S07]  /*3390*/  IMAD R15, R12, R73, RZ ;  /* 0x000000490c0f7224 */ /* 0x000fce00078e02ff */
.L_x_102:
[----:B------:R-:W-:Y:S05]  /*33a0*/  BSYNC B1 ;  /* 0x0000000000017941 */ /* 0x000fea0003800000 */
.L_x_101:
[----:B------:R-:W-:Y:S01]  /*33b0*/  @!P3 IMAD R59, R59, R72, R15 ;  /* 0x000000483b3bb224 */ /* 0x000fe200078e020f */
[----:B------:R-:W-:Y:S04]  /*33c0*/  BSSY B1, `(.L_x_103) ;  /* 0x0000006000017945 */ /* 0x000fe80003800000 */
[----:B------:R0:W-:Y:S01]  /*33d0*/  @!P3 STG.E.U8 desc[UR36][R6.64+0x41], R59 ;  /* 0x0000413b0600b986 */ /* 0x0001e2000c101124 */
[----:B------:R-:W-:Y:S05]  /*33e0*/  @P5 BRA `(.L_x_104) ;  /* 0x00000000000c5947 */ /* 0x000fea0003800000 */
[----:B------:R-:W5:Y:S02]  /*33f0*/  LDG.E.U8 R75, desc[UR36][R8.64+0x48] ;  /* 0x00004824084b7981 */ /* 0x000f64000c1e1100 */
[----:B-----5:R-:W-:-:S05]  /*3400*/  PRMT R12, R75, 0x8880, RZ ;  /* 0x000088804b0c7816 */ /* 0x020fca00000000ff */
[----:B------:R-:W-:-:S07]  /*3410*/  IMAD R15, R12, R73, RZ ;  /* 0x000000490c0f7224 */ /* 0x000fce00078e02ff */
.L_x_104:
[----:B------:R-:W-:Y:S05]  /*3420*/  BSYNC B1 ;  /* 0x0000000000017941 */ /* 0x000fea0003800000 */
.L_x_103:
[----:B---3--:R-:W-:Y:S01]  /*3430*/  @!P5 IMAD R13, R60, R72, R15 ;  /* 0x000000483c0dd224 */ /* 0x008fe200078e020f */
[----:B------:R-:W-:Y:S04]  /*3440*/  BSSY B1, `(.L_x_105) ;  /* 0x0000006000017945 */ /* 0x000fe80003800000 */
[----:B------:R3:W-:Y:S01]  /*3450*/  @!P5 STG.E.U8 desc[UR36][R4.64+0x48], R13 ;  /* 0x0000480d0400d986 */ /* 0x0007e2000c101124 */
[----:B------:R-:W-:Y:S05]  /*3460*/  @P2 BRA `(.L_x_106) ;  /* 0x00000000000c2947 */ /* 0x000fea0003800000 */
[----:B------:R-:W5:Y:S02]  /*3470*/  LDG.E.U8 R75, desc[UR36][R8.64+0x49] ;  /* 0x00004924084b7981 */ /* 0x000f64000c1e1100 */
[----:B-----5:R-:W-:-:S05]  /*3480*/  PRMT R12, R75, 0x8880, RZ ;  /* 0x000088804b0c7816 */ /* 0x020fca00000000ff */
[----:B------:R-:W-:-:S07]  /*3490*/  IMAD R15, R12, R73, RZ ;  /* 0x000000490c0f7224 */ /* 0x000fce00078e02ff */
.L_x_106:
[----:B------:R-:W-:Y:S05]  /*34a0*/  BSYNC B1 ;  /* 0x0000000000017941 */ /* 0x000fea0003800000 */
.L_x_105:
        /* <DEDUP_REMOVED lines=11> */
.L_x_108:
[----:B------:R-:W-:Y:S05]  /*3560*/  BSYNC B1 ;  /* 0x0000000000017941 */ /* 0x000fea0003800000 */
.L_x_107:
[----:B---3--:R-:W-:Y:S01]  /*3570*/  @!P4 IMAD R13, R62, R72, R15 ;  /* 0x000000483e0dc224 */ /* 0x008fe200078e020f */
[----:B------:R-:W-:Y:S04]  /*3580*/  BSSY B1, `(.L_x_109) ;  /* 0x0000006000017945 */ /* 0x000fe80003800000 */
[----:B------:R3:W-:Y:S01]  /*3590*/  @!P4 STG.E.U8 desc[UR36][R6.64+0x48], R13 ;  /* 0x0000480d0600c986 */ /* 0x0007e2000c101124 */
[----:B------:R-:W-:Y:S05]  /*35a0*/  @P3 BRA `(.L_x_110) ;  /* 0x00000000000c3947 */ /* 0x000fea0003800000 */
[----:B------:R-:W5:Y:S02]  /*35b0*/  LDG.E.U8 R75, desc[UR36][R10.64+0x49] ;  /* 0x000049240a4b7981 */ /* 0x000f64000c1e1100 */
[----:B-----5:R-:W-:-:S05]  /*35c0*/  PRMT R12, R75, 0x8880, RZ ;  /* 0x000088804b0c7816 */ /* 0x020fca00000000ff */
[----:B------:R-:W-:-:S07]  /*35d0*/  IMAD R15, R12, R73, RZ ;  /* 0x000000490c0f7224 */ /* 0x000fce00078e02ff */
.L_x_110:
[----:B------:R-:W-:Y:S05]  /*35e0*/  BSYNC B1 ;  /* 0x0000000000017941 */ /* 0x000fea0003800000 */
.L_x_109:
[----:B------:R-:W-:Y:S01]  /*35f0*/  @!P3 IMAD R63, R63, R72, R15 ;  /* 0x000000483f3fb224 */ /* 0x000fe200078e020f */
[----:B------:R-:W-:Y:S04]  /*3600*/  BSSY B1, `(.L_x_111) ;  /* 0x0000006000017945 */ /* 0x000fe80003800000 */
[----:B------:R0:W-:Y:S01]  /*3610*/  @!P3 STG.E.U8 desc[UR36][R6.64+0x49], R63 ;  /* 0x0000493f0600b986 */ /* 0x0001e2000c101124 */
[----:B------:R-:W-:Y:S05]  /*3620*/  @P5 BRA `(.L_x_112) ;  /* 0x00000000000c5947 */ /* 0x000fea0003800000 */
[----:B------:R-:W5:Y:S02]  /*3630*/  LDG.E.U8 R75, desc[UR36][R8.64+0x50] ;  /* 0x00005024084b7981 */ /* 0x000f64000c1e1100 */
[----:B-----5:R-:W-:-:S05]  /*3640*/  PRMT R12, R75, 0x8880, RZ ;  /* 0x000088804b0c7816 */ /* 0x020fca00000000ff */
[----:B------:R-:W-:-:S07]  /*3650*/  IMAD R15, R12, R73, RZ ;  /* 0x000000490c0f7224 */ /* 0x000fce00078e02ff */
.L_x_112:
[----:B------:R-:W-:Y:S05]  /*3660*/  BSYNC B1 ;  /* 0x0000000000017941 */ /* 0x000fea0003800000 */
.L_x_111:
[----:B---3--:R-:W-:Y:S01]  /*3670*/  @!P5 IMAD R13, R64, R72, R15 ;  /* 0x00000048400dd224 */ /* 0x008fe200078e020f */
[----:B------:R-:W-:Y:S04]  /*3680*/  BSSY B1, `(.L_x_113) ;  /* 0x0000006000017945 */ /* 0x000fe80003800000 */
[----:B------:R3:W-:Y:S01]  /*3690*/  @!P5 STG.E.U8 desc[UR36][R4.64+0x50], R13 ;  /* 0x0000500d0400d986 */ /* 0x0007e2000c101124 */
[----:B------:R-:W-:Y:S05]  /*36a0*/  @P2 BRA `(.L_x_114) ;  /* 0x00000000000c2947 */ /* 0x000fea0003800000 */
[----:B------:R-:W5:Y:S02]  /*36b0*/  LDG.E.U8 R75, desc[UR36][R8.64+0x51] ;  /* 0x00005124084b7981 */ /* 0x000f64000c1e1100 */
[----:B-----5:R-:W-:-:S05]  /*36c0*/  PRMT R12, R75, 0x8880, RZ ;  /* 0x000088804b0c7816 */ /* 0x020fca00000000ff */
[----:B------:R-:W-:-:S07]  /*36d0*/  IMAD R15, R12, R73, RZ ;  /* 0x000000490c0f7224 */ /* 0x000fce00078e02ff */
.L_x_114:
[----:B------:R-:W-:Y:S05]  /*36e0*/  BSYNC B1 ;  /* 0x0000000000017941 */ /* 0x000fea0003800000 */
.L_x_113:
[----:B------:R-:W-:Y:S01]  /*36f0*/  ISETP.LT.OR P4, PT, R3, 0x51, !P0 ;  /* 0x000000510300780c */ /* 0x000fe20004781670 */
[----:B------:R-:W-:Y:S01]  /*3700*/  @!P2 IMAD R65, R65, R72, R15 ;  /* 0x000000484141a224 */ /* 0x000fe200078e020f */
[----:B------:R-:W-:Y:S01]  /*3710*/  BSSY B1, `(.L_x_115) ;  /* 0x000000a000017945 */ /* 0x000fe20003800000 */
[C---:B------:R-:W-:Y:S02]  /*3720*/  ISETP.LT.OR P3, PT, R3.reuse, 0x52, !P0 ;  /* 0x000000520300780c */ /* 0x040fe40004761670 */
[C---:B------:R-:W-:Y:S01]  /*3730*/  ISETP.LT.OR P5, PT, R3.reuse, 0x59, !P0 ;  /* 0x000000590300780c */ /* 0x040fe200047a1670 */
[----:B------:R0:W-:Y:S01]  /*3740*/  @!P2 STG.E.U8 desc[UR36][R4.64+0x51], R65 ;  /* 0x000051410400a986 */ /* 0x0001e2000c101124 */
[C---:B------:R-:W-:Y:S02]  /*3750*/  ISETP.LT.OR P2, PT, R3.reuse, 0x59, !P1 ;  /* 0x000000590300780c */ /* 0x040fe40004f41670 */
[----:B------:R-:W-:-:S04]  /*3760*/  ISETP.LT.OR P1, PT, R3, 0x5a, !P1 ;  /* 0x0000005a0300780c */ /* 0x000fc80004f21670 */
[----:B------:R-:W-:Y:S09]  /*3770*/  @P4 BRA `(.L_x_116) ;  /* 0x00000000000c4947 */ /* 0x000ff20003800000 */
[----:B------:R-:W5:Y:S02]  /*3780*/  LDG.E.U8 R75, desc[UR36][R10.64+0x50] ;  /* 0x000050240a4b7981 */ /* 0x000f64000c1e1100 */
[----:B-----5:R-:W-:-:S05]  /*3790*/  PRMT R12, R75, 0x8880, RZ ;  /* 0x000088804b0c7816 */ /* 0x020fca00000000ff */
[----:B------:R-:W-:-:S07]  /*37a0*/  IMAD R15, R12, R73, RZ ;  /* 0x000000490c0f7224 */ /* 0x000fce00078e02ff */
.L_x_116:
[----:B------:R-:W-:Y:S05]  /*37b0*/  BSYNC B1 ;  /* 0x0000000000017941 */ /* 0x000fea0003800000 */
.L_x_115:
[----:B---3--:R-:W-:Y:S01]  /*37c0*/  @!P4 IMAD R13, R66, R72, R15 ;  /* 0x00000048420dc224 */ /* 0x008fe200078e020f */
[----:B------:R-:W-:Y:S04]  /*37d0*/  BSSY B1, `(.L_x_117) ;  /* 0x0000006000017945 */ /* 0x000fe80003800000 */
[----:B------:R3:W-:Y:S01]  /*37e0*/  @!P4 STG.E.U8 desc[UR36][R6.64+0x50], R13 ;  /* 0x0000500d0600c986 */ /* 0x0007e2000c101124 */
[----:B------:R-:W-:Y:S05]  /*37f0*/  @P3 BRA `(.L_x_118) ;  /* 0x00000000000c3947 */ /* 0x000fea0003800000 */
[----:B------:R-:W5:Y:S02]  /*3800*/  LDG.E.U8 R75, desc[UR36][R10.64+0x51] ;  /* 0x000051240a4b7981 */ /* 0x000f64000c1e1100 */
[----:B-----5:R-:W-:-:S05]  /*3810*/  PRMT R12, R75, 0x8880, RZ ;  /* 0x000088804b0c7816 */ /* 0x020fca00000000ff */
[----:B------:R-:W-:-:S07]  /*3820*/  IMAD R15, R12, R73, RZ ;  /* 0x000000490c0f7224 */ /* 0x000fce00078e02ff */
.L_x_118:
[----:B------:R-:W-:Y:S05]  /*3830*/  BSYNC B1 ;  /* 0x0000000000017941 */ /* 0x000fea0003800000 */
.L_x_117:
[----:B------:R-:W-:Y:S01]  /*3840*/  @!P3 IMAD R67, R67, R72, R15 ;  /* 0x000000484343b224 */ /* 0x000fe200078e020f */
[----:B------:R-:W-:Y:S04]  /*3850*/  BSSY B1, `(.L_x_119) ;  /* 0x0000006000017945 */ /* 0x000fe80003800000 */
[----:B------:R0:W-:Y:S01]  /*3860*/  @!P3 STG.E.U8 desc[UR36][R6.64+0x51], R67 ;  /* 0x000051430600b986 */ /* 0x0001e2000c101124 */
[----:B------:R-:W-:Y:S05]  /*3870*/  @P2 BRA `(.L_x_120) ;  /* 0x00000000000c2947 */ /* 0x000fea0003800000 */
[----:B------:R-:W5:Y:S02]  /*3880*/  LDG.E.U8 R75, desc[UR36][R8.64+0x58] ;  /* 0x00005824084b7981 */ /* 0x000f64000c1e1100 */
[----:B-----5:R-:W-:-:S05]  /*3890*/  PRMT R12, R75, 0x8880, RZ ;  /* 0x000088804b0c7816 */ /* 0x020fca00000000ff */
[----:B------:R-:W-:-:S07]  /*38a0*/  IMAD R15, R12, R73, RZ ;  /* 0x000000490c0f7224 */ /* 0x000fce00078e02ff */
.L_x_120:
[----:B------:R-:W-:Y:S05]  /*38b0*/  BSYNC B1 ;  /* 0x0000000000017941 */ /* 0x000fea0003800000 */
.L_x_119:
[----:B---3--:R-:W-:Y:S01]  /*38c0*/  @!P2 IMAD R13, R68, R72, R15 ;  /* 0x00000048440da224 */ /* 0x008fe200078e020f */
[----:B------:R-:W-:Y:S04]  /*38d0*/  BSSY B1, `(.L_x_121) ;  /* 0x0000006000017945 */ /* 0x000fe80003800000 */
[----:B------:R3:W-:Y:S01]  /*38e0*/  @!P2 STG.E.U8 desc[UR36][R4.64+0x58], R13 ;  /* 0x0000580d0400a986 */ /* 0x0007e2000c101124 */
[----:B------:R-:W-:Y:S05]  /*38f0*/  @P1 BRA `(.L_x_122) ;  /* 0x00000000000c1947 */ /* 0x000fea0003800000 */
[----:B------:R-:W5:Y:S02]  /*3900*/  LDG.E.U8 R75, desc[UR36][R8.64+0x59] ;  /* 0x00005924084b7981 */ /* 0x000f64000c1e1100 */
[----:B-----5:R-:W-:-:S05]  /*3910*/  PRMT R12, R75, 0x8880, RZ ;  /* 0x000088804b0c7816 */ /* 0x020fca00000000ff */
[----:B------:R-:W-:-:S07]  /*3920*/  IMAD R15, R12, R73, RZ ;  /* 0x000000490c0f7224 */ /* 0x000fce00078e02ff */
.L_x_122:
[----:B------:R-:W-:Y:S05]  /*3930*/  BSYNC B1 ;  /* 0x0000000000017941 */ /* 0x000fea0003800000 */
.L_x_121:
[----:B------:R-:W-:Y:S01]  /*3940*/  @!P1 IMAD R69, R69, R72, R15 ;  /* 0x0000004845459224 */ /* 0x000fe200078e020f */
[----:B------:R-:W-:Y:S04]  /*3950*/  BSSY B1, `(.L_x_123) ;  /* 0x0000006000017945 */ /* 0x000fe80003800000 */
[----:B------:R0:W-:Y:S01]  /*3960*/  @!P1 STG.E.U8 desc[UR36][R4.64+0x59], R69 ;  /* 0x0000594504009986 */ /* 0x0001e2000c101124 */
[----:B------:R-:W-:Y:S05]  /*3970*/  @P5 BRA `(.L_x_124) ;  /* 0x00000000000c5947 */ /* 0x000fea0003800000 */
[----:B------:R-:W0:Y:S02]  /*3980*/  LDG.E.U8 R75, desc[UR36][R10.64+0x58] ;  /* 0x000058240a4b7981 */ /* 0x000e24000c1e1100 */
[----:B0123--:R-:W-:-:S05]  /*3990*/  PRMT R4, R75, 0x8880, RZ ;  /* 0x000088804b047816 */ /* 0x00ffca00000000ff */
[----:B------:R-:W-:-:S07]  /*39a0*/  IMAD R15, R4, R73, RZ ;  /* 0x00000049040f7224 */ /* 0x000fce00078e02ff */
.L_x_124:
[----:B------:R-:W-:Y:S05]  /*39b0*/  BSYNC B1 ;  /* 0x0000000000017941 */ /* 0x000fea0003800000 */
.L_x_123:
[----:B0123--:R-:W-:Y:S01]  /*39c0*/  @!P5 IMAD R5, R70, R72, R15 ;  /* 0x000000484605d224 */ /* 0x00ffe200078e020f */
[----:B------:R-:W-:Y:S01]  /*39d0*/  ISETP.LT.OR P0, PT, R3, 0x5a, !P0 ;  /* 0x0000005a0300780c */ /* 0x000fe20004701670 */
[----:B------:R-:W-:Y:S03]  /*39e0*/  BSSY B1, `(.L_x_125) ;  /* 0x0000006000017945 */ /* 0x000fe60003800000 */
[----:B------:R0:W-:Y:S09]  /*39f0*/  @!P5 STG.E.U8 desc[UR36][R6.64+0x58], R5 ;  /* 0x000058050600d986 */ /* 0x0001f2000c101124 */
[----:B------:R-:W-:Y:S05]  /*3a00*/  @P0 BRA `(.L_x_126) ;  /* 0x00000000000c0947 */ /* 0x000fea0003800000 */
[----:B------:R-:W2:Y:S02]  /*3a10*/  LDG.E.U8 R75, desc[UR36][R10.64+0x59] ;  /* 0x000059240a4b7981 */ /* 0x000ea4000c1e1100 */
[----:B--2---:R-:W-:-:S05]  /*3a20*/  PRMT R4, R75, 0x8880, RZ ;  /* 0x000088804b047816 */ /* 0x004fca00000000ff */
[----:B------:R-:W-:-:S07]  /*3a30*/  IMAD R15, R4, R73, RZ ;  /* 0x00000049040f7224 */ /* 0x000fce00078e02ff */
.L_x_126:
[----:B------:R-:W-:Y:S05]  /*3a40*/  BSYNC B1 ;  /* 0x0000000000017941 */ /* 0x000fea0003800000 */
.L_x_125:
[----:B------:R-:W-:Y:S01]  /*3a50*/  IMAD R15, R71, R72, R15 ;  /* 0x00000048470f7224 */ /* 0x000fe200078e020f */
[----:B------:R-:W-:Y:S06]  /*3a60*/  @P0 BRA `(.L_x_127) ;  /* 0x0000000800500947 */ /* 0x000fec0003800000 */
[----:B------:R1:W-:Y:S01]  /*3a70*/  STG.E.U8 desc[UR36][R6.64+0x59], R15 ;  /* 0x0000590f06007986 */ /* 0x0003e2000c101124 */
[----:B------:R-:W-:Y:S05]  /*3a80*/  BRA `(.L_x_127) ;  /* 0x0000000800487947 */ /* 0x000fea0003800000 */
.L_x_30:
[C---:B------:R-:W-:Y:S02]  /*3a90*/  ISETP.GE.AND P1, PT, R82.reuse, 0x1, PT ;  /* 0x000000015200780c */ /* 0x040fe40003f26270 */
[----:B------:R-:W-:Y:S02]  /*3aa0*/  ISETP.GE.AND P0, PT, R82, 0x9, PT ;  /* 0x000000095200780c */ /* 0x000fe40003f06270 */
[C---:B------:R-:W-:Y:S02]  /*3ab0*/  ISETP.LT.OR P4, PT, R3.reuse, 0x1, !P1 ;  /* 0x000000010300780c */ /* 0x040fe40004f81670 */
[C---:B------:R-:W-:Y:S02]  /*3ac0*/  ISETP.LT.OR P3, PT, R3.reuse, 0x2, !P1 ;  /* 0x000000020300780c */ /* 0x040fe40004f61670 */
[C---:B------:R-:W-:Y:S02]  /*3ad0*/  ISETP.LT.OR P2, PT, R3.reuse, 0x1, !P0 ;  /* 0x000000010300780c */ /* 0x040fe40004741670 */
[----:B------:R-:W-:-:S07]  /*3ae0*/  ISETP.LT.OR P5, PT, R3, 0x2, !P0 ;  /* 0x000000020300780c */ /* 0x000fce00047a1670 */
[-C--:B------:R-:W-:Y:S02]  /*3af0*/  @!P4 IMAD R9, R24, R72.reuse, RZ ;  /* 0x000000481809c224 */ /* 0x080fe400078e02ff */
[-C--:B------:R-:W-:Y:S02]  /*3b00*/  @!P3 IMAD R25, R25, R72.reuse, RZ ;  /* 0x000000481919b224 */ /* 0x080fe400078e02ff */
[-C--:B------:R-:W-:Y:S01]  /*3b10*/  @!P2 IMAD R11, R26, R72.reuse, RZ ;  /* 0x000000481a0ba224 */ /* 0x080fe200078e02ff */
[----:B------:R0:W-:Y:S01]  /*3b20*/  @!P4 STG.E.U8 desc[UR36][R4.64], R9 ;  /* 0x000000090400c986 */ /* 0x0001e2000c101124 */
[----:B------:R-:W-:Y:S01]  /*3b30*/  ISETP.LT.OR P4, PT, R3, 0x9, !P1 ;  /* 0x000000090300780c */ /* 0x000fe20004f81670 */
[----:B------:R-:W-:Y:S02]  /*3b40*/  @!P5 IMAD R27, R27, R72, RZ ;  /* 0x000000481b1bd224 */ /* 0x000fe400078e02ff */
[----:B------:R-:W-:Y:S01]  /*3b50*/  @!P3 STG.E.U8 desc[UR36][R4.64+0x1], R25 ;  /* 0x000001190400b986 */ /* 0x000fe2000c101124 */
[----:B------:R-:W-:-:S03]  /*3b60*/  ISETP.LT.OR P3, PT, R3, 0xa, !P1 ;  /* 0x0000000a0300780c */ /* 0x000fc60004f61670 */
[----:B------:R1:W-:Y:S01]  /*3b70*/  @!P2 STG.E.U8 desc[UR36][R6.64], R11 ;  /* 0x0000000b0600a986 */ /* 0x0003e2000c101124 */
[----:B------:R-:W-:-:S03]  /*3b80*/  ISETP.LT.OR P2, PT, R3, 0x9, !P0 ;  /* 0x000000090300780c */ /* 0x000fc60004741670 */
[----:B------:R-:W-:Y:S01]  /*3b90*/  @!P5 STG.E.U8 desc[UR36][R6.64+0x1], R27 ;  /* 0x0000011b0600d986 */ /* 0x000fe2000c101124 */
[----:B------:R-:W-:Y:S01]  /*3ba0*/  ISETP.LT.OR P5, PT, R3, 0xa, !P0 ;  /* 0x0000000a0300780c */ /* 0x000fe200047a1670 */
[----:B------:R-:W-:-:S04]  /*3bb0*/  @!P4 IMAD R13, R28, R72, RZ ;  /* 0x000000481c0dc224 */ /* 0x000fc800078e02ff */
[-C--:B------:R-:W-:Y:S01]  /*3bc0*/  @!P3 IMAD R29, R29, R72.reuse, RZ ;  /* 0x000000481d1db224 */ /* 0x080fe200078e02ff */
[----:B------:R-:W-:Y:S01]  /*3bd0*/  @!P4 STG.E.U8 desc[UR36][R4.64+0x8], R13 ;  /* 0x0000080d0400c986 */ /* 0x000fe2000c101124 */
[C---:B------:R-:W-:Y:S02]  /*3be0*/  ISETP.LT.OR P4, PT, R3.reuse, 0x11, !P1 ;  /* 0x000000110300780c */ /* 0x040fe40004f81670 */
[-C--:B0-----:R-:W-:Y:S01]  /*3bf0*/  @!P2 IMAD R9, R30, R72.reuse, RZ ;  /* 0x000000481e09a224 */ /* 0x081fe200078e02ff */
[----:B------:R-:W-:Y:S01]  /*3c00*/  @!P3 STG.E.U8 desc[UR36][R4.64+0x9], R29 ;  /* 0x0000091d0400b986 */ /* 0x000fe2000c101124 */
[----:B------:R-:W-:Y:S02]  /*3c10*/  ISETP.LT.OR P3, PT, R3, 0x12, !P1 ;  /* 0x000000120300780c */ /* 0x000fe40004f61670 */
[----:B------:R-:W-:Y:S01]  /*3c20*/  @!P5 IMAD R31, R31, R72, RZ ;  /* 0x000000481f1fd224 */ /* 0x000fe200078e02ff */
[----:B------:R0:W-:Y:S01]  /*3c30*/  @!P2 STG.E.U8 desc[UR36][R6.64+0x8], R9 ;  /* 0x000008090600a986 */ /* 0x0001e2000c101124 */
[----:B------:R-:W-:-:S03]  /*3c40*/  ISETP.LT.OR P2, PT, R3, 0x11, !P0 ;  /* 0x000000110300780c */ /* 0x000fc60004741670 */
[----:B------:R-:W-:Y:S01]  /*3c50*/  @!P5 STG.E.U8 desc[UR36][R6.64+0x9], R31 ;  /* 0x0000091f0600d986 */ /* 0x000fe2000c101124 */
[----:B------:R-:W-:Y:S01]  /*3c60*/  ISETP.LT.OR P5, PT, R3, 0x12, !P0 ;  /* 0x000000120300780c */ /* 0x000fe200047a1670 */
[----:B-1----:R-:W-:-:S04]  /*3c70*/  @!P4 IMAD R11, R32, R72, RZ ;  /* 0x00000048200bc224 */ /* 0x002fc800078e02ff */
        /* <DEDUP_REMOVED lines=61> */
[----:B------:R1:W-:Y:S01]  /*4050*/  @!P4 STG.E.U8 desc[UR36][R4.64+0x38], R13 ;  /* 0x0000380d0400c986 */ /* 0x0003e2000c101124 */
        /* <DEDUP_REMOVED lines=13> */
[-C--:B-1----:R-:W-:Y:S01]  /*4130*/  @!P2 IMAD R13, R58, R72.reuse, RZ ;  /* 0x000000483a0da224 */ /* 0x082fe200078e02ff */
[----:B------:R-:W-:Y:S01]  /*4140*/  @!P3 STG.E.U8 desc[UR36][R4.64+0x41], R57 ;  /* 0x000041390400b986 */ /* 0x000fe2000c101124 */
[----:B------:R-:W-:Y:S02]  /*4150*/  ISETP.LT.OR P3, PT, R3, 0x4a, !P1 ;  /* 0x0000004a0300780c */ /* 0x000fe40004f61670 */
[----:B------:R-:W-:Y:S01]  /*4160*/  @!P5 IMAD R59, R59, R72, RZ ;  /* 0x000000483b3bd224 */ /* 0x000fe200078e02ff */
[----:B------:R1:W-:Y:S01]  /*4170*/  @!P2 STG.E.U8 desc[UR36][R6.64+0x40], R13 ;  /* 0x0000400d0600a986 */ /* 0x0003e2000c101124 */
[----:B------:R-:W-:-:S03]  /*4180*/  ISETP.LT.OR P2, PT, R3, 0x49, !P0 ;  /* 0x000000490300780c */ /* 0x000fc60004741670 */
[----:B------:R-:W-:Y:S01]  /*4190*/  @!P5 STG.E.U8 desc[UR36][R6.64+0x41], R59 ;  /* 0x0000413b0600d986 */ /* 0x000fe2000c101124 */
[----:B------:R-:W-:Y:S01]  /*41a0*/  ISETP.LT.OR P5, PT, R3, 0x4a, !P0 ;  /* 0x0000004a0300780c */ /* 0x000fe200047a1670 */
[----:B0-----:R-:W-:-:S04]  /*41b0*/  @!P4 IMAD R9, R60, R72, RZ ;  /* 0x000000483c09c224 */ /* 0x001fc800078e02ff */
[-C--:B------:R-:W-:Y:S01]  /*41c0*/  @!P3 IMAD R61, R61, R72.reuse, RZ ;  /* 0x000000483d3db224 */ /* 0x080fe200078e02ff */
[----:B------:R-:W-:Y:S01]  /*41d0*/  @!P4 STG.E.U8 desc[UR36][R4.64+0x48], R9 ;  /* 0x000048090400c986 */ /* 0x000fe2000c101124 */
[C---:B------:R-:W-:Y:S02]  /*41e0*/  ISETP.LT.OR P4, PT, R3.reuse, 0x52, !P1 ;  /* 0x000000520300780c */ /* 0x040fe40004f81670 */
[-C--:B--2---:R-:W-:Y:S01]  /*41f0*/  @!P2 IMAD R11, R62, R72.reuse, RZ ;  /* 0x000000483e0ba224 */ /* 0x084fe200078e02ff */
[----:B------:R-:W-:Y:S01]  /*4200*/  @!P3 STG.E.U8 desc[UR36][R4.64+0x49], R61 ;  /* 0x0000493d0400b986 */ /* 0x000fe2000c101124 */
[----:B------:R-:W-:Y:S02]  /*4210*/  ISETP.LT.OR P3, PT, R3, 0x51, !P1 ;  /* 0x000000510300780c */ /* 0x000fe40004f61670 */
[----:B------:R-:W-:Y:S01]  /*4220*/  @!P5 IMAD R63, R63, R72, RZ ;  /* 0x000000483f3fd224 */ /* 0x000fe200078e02ff */
[----:B------:R0:W-:Y:S01]  /*4230*/  @!P2 STG.E.U8 desc[UR36][R6.64+0x48], R11 ;  /* 0x0000480b0600a986 */ /* 0x0001e2000c101124 */
[----:B------:R-:W-:-:S03]  /*4240*/  ISETP.LT.OR P2, PT, R3, 0x51, !P0 ;  /* 0x000000510300780c */ /* 0x000fc60004741670 */
[----:B------:R2:W-:Y:S01]  /*4250*/  @!P5 STG.E.U8 desc[UR36][R6.64+0x49], R63 ;  /* 0x0000493f0600d986 */ /* 0x0005e2000c101124 */
[----:B------:R-:W-:Y:S01]  /*4260*/  ISETP.LT.OR P5, PT, R3, 0x59, !P0 ;  /* 0x000000590300780c */ /* 0x000fe200047a1670 */
[----:B------:R-:W-:-:S04]  /*4270*/  @!P4 IMAD R65, R65, R72, RZ ;  /* 0x000000484141c224 */ /* 0x000fc800078e02ff */
[-C--:B-1----:R-:W-:Y:S01]  /*4280*/  @!P3 IMAD R13, R64, R72.reuse, RZ ;  /* 0x00000048400db224 */ /* 0x082fe200078e02ff */
[----:B------:R2:W-:Y:S01]  /*4290*/  @!P4 STG.E.U8 desc[UR36][R4.64+0x51], R65 ;  /* 0x000051410400c986 */ /* 0x0005e2000c101124 */
[C---:B------:R-:W-:Y:S02]  /*42a0*/  ISETP.LT.OR P4, PT, R3.reuse, 0x52, !P0 ;  /* 0x000000520300780c */ /* 0x040fe40004781670 */
[C---:B------:R-:W-:Y:S01]  /*42b0*/  ISETP.LT.OR P0, PT, R3.reuse, 0x5a, !P0 ;  /* 0x0000005a0300780c */ /* 0x040fe20004701670 */
[----:B------:R2:W-:Y:S01]  /*42c0*/  @!P3 STG.E.U8 desc[UR36][R4.64+0x50], R13 ;  /* 0x0000500d0400b986 */ /* 0x0005e2000c101124 */
[C---:B------:R-:W-:Y:S02]  /*42d0*/  ISETP.LT.OR P3, PT, R3.reuse, 0x59, !P1 ;  /* 0x000000590300780c */ /* 0x040fe40004f61670 */
[----:B------:R-:W-:Y:S01]  /*42e0*/  ISETP.LT.OR P1, PT, R3, 0x5a, !P1 ;  /* 0x0000005a0300780c */ /* 0x000fe20004f21670 */
[-C--:B------:R-:W-:Y:S02]  /*42f0*/  @!P2 IMAD R3, R66, R72.reuse, RZ ;  /* 0x000000484203a224 */ /* 0x080fe400078e02ff */
[----:B0-----:R-:W-:-:S03]  /*4300*/  @!P5 IMAD R11, R70, R72, RZ ;  /* 0x00000048460bd224 */ /* 0x001fc600078e02ff */
[----:B------:R2:W-:Y:S01]  /*4310*/  @!P2 STG.E.U8 desc[UR36][R6.64+0x50], R3 ;  /* 0x000050030600a986 */ /* 0x0005e2000c101124 */
[-C--:B------:R-:W-:Y:S02]  /*4320*/  @!P4 IMAD R67, R67, R72.reuse, RZ ;  /* 0x000000484343c224 */ /* 0x080fe400078e02ff */
[-C--:B------:R-:W-:Y:S02]  /*4330*/  @!P0 IMAD R71, R71, R72.reuse, RZ ;  /* 0x0000004847478224 */ /* 0x080fe400078e02ff */
[-C--:B------:R-:W-:Y:S01]  /*4340*/  @!P3 IMAD R9, R68, R72.reuse, RZ ;  /* 0x000000484409b224 */ /* 0x080fe200078e02ff */
[----:B------:R2:W-:Y:S01]  /*4350*/  @!P4 STG.E.U8 desc[UR36][R6.64+0x51], R67 ;  /* 0x000051430600c986 */ /* 0x0005e2000c101124 */
[----:B------:R-:W-:-:S03]  /*4360*/  @!P1 IMAD R69, R69, R72, RZ ;  /* 0x0000004845459224 */ /* 0x000fc600078e02ff */
[----:B------:R2:W-:Y:S04]  /*4370*/  @!P3 STG.E.U8 desc[UR36][R4.64+0x58], R9 ;  /* 0x000058090400b986 */ /* 0x0005e8000c101124 */
[----:B------:R2:W-:Y:S04]  /*4380*/  @!P1 STG.E.U8 desc[UR36][R4.64+0x59], R69 ;  /* 0x0000594504009986 */ /* 0x0005e8000c101124 */
[----:B------:R2:W-:Y:S04]  /*4390*/  @!P5 STG.E.U8 desc[UR36][R6.64+0x58], R11 ;  /* 0x0000580b0600d986 */ /* 0x0005e8000c101124 */
[----:B------:R2:W-:Y:S02]  /*43a0*/  @!P0 STG.E.U8 desc[UR36][R6.64+0x59], R71 ;  /* 0x0000594706008986 */ /* 0x0005e4000c101124 */
.L_x_127:
[----:B------:R-:W-:Y:S05]  /*43b0*/  BSYNC B0 ;  /* 0x0000000000007941 */ /* 0x000fea0003800000 */
.L_x_29:
[----:B------:R-:W-:Y:S01]  /*43c0*/  ULDC UR4, c[0x0][0xc] ;  /* 0x0000030000047ab9 */ /* 0x000fe20000000800 */
[----:B------:R-:W-:Y:S01]  /*43d0*/  ULDC UR5, c[0x0][0x10] ;  /* 0x0000040000057ab9 */ /* 0x000fe20000000800 */
[----:B--2---:R-:W2:Y:S01]  /*43e0*/  LDC R3, c[0x0][0x14] ;  /* 0x00000500ff037b82 */ /* 0x004ea20000000800 */
[----:B------:R-:W-:Y:S01]  /*43f0*/  UIMAD.WIDE.U32 UR4, UR4, UR5, URZ ;  /* 0x00000005040472a5 */ /* 0x000fe2000f8e003f */
[----:B------:R-:W-:Y:S02]  /*4400*/  IMAD.MOV.U32 R78, RZ, RZ, -0x1 ;  /* 0xffffffffff4e7424 */ /* 0x000fe400078e00ff */
[----:B------:R-:W-:-:S03]  /*4410*/  IMAD.MOV.U32 R76, RZ, RZ, -0x1 ;  /* 0xffffffffff4c7424 */ /* 0x000fc600078e00ff */
[----:B--2---:R-:W-:-:S04]  /*4420*/  IMAD.WIDE.U32 R16, R3, UR4, R16 ;  /* 0x0000000403107c25 */ /* 0x004fc8000f8e0010 */
[----:B------:R-:W-:Y:S01]  /*4430*/  IMAD R3, R3, UR5, RZ ;  /* 0x0000000503037c24 */ /* 0x000fe2000f8e02ff */
[----:B------:R-:W-:Y:S02]  /*4440*/  ULDC.64 UR4, c[0x0][0x650] ;  /* 0x0001940000047ab9 */ /* 0x000fe40000000a00 */
[----:B------:R-:W-:Y:S01]  /*4450*/  ISETP.GE.U32.AND P0, PT, R16, UR4, PT ;  /* 0x0000000410007c0c */ /* 0x000fe2000bf06070 */
[--C-:B------:R-:W-:Y:S01]  /*4460*/  IMAD.IADD R17, R17, 0x1, R3.reuse ;  /* 0x0000000111117824 */ /* 0x100fe200078e0203 */
[----:B------:R-:W-:-:S04]  /*4470*/  PRMT R3, RZ, 0x7610, R3 ;  /* 0x00007610ff037816 */ /* 0x000fc80000000003 */
[----:B------:R-:W-:-:S13]  /*4480*/  ISETP.GE.U32.AND.EX P0, PT, R17, UR5, PT, P0 ;  /* 0x0000000511007c0c */ /* 0x000fda000bf06100 */
[----:B------:R-:W-:Y:S05]  /*4490*/  @P0 BRA `(.L_x_128) ;  /* 0x0000000400640947 */ /* 0x000fea0003800000 */
[----:B------:R-:W2:Y:S01]  /*44a0*/  S2R R12, SR_CTAID.X ;  /* 0x00000000000c7919 */ /* 0x000ea20000002500 */
[----:B------:R-:W3:Y:S01]  /*44b0*/  LDC.64 R10, c[0x0][0x628] ;  /* 0x00018a00ff0a7b82 */ /* 0x000ee20000000a00 */
[----:B------:R-:W-:Y:S01]  /*44c0*/  ULDC UR4, c[0x0][0x150] ;  /* 0x0000540000047ab9 */ /* 0x000fe20000000800 */
[----:B------:R-:W-:Y:S01]  /*44d0*/  IMAD.MOV.U32 R8, RZ, RZ, R16 ;  /* 0x000000ffff087224 */ /* 0x000fe200078e0010 */
[----:B------:R-:W0:Y:S01]  /*44e0*/  S2R R24, SR_CTAID.Y ;  /* 0x0000000000187919 */ /* 0x000e220000002600 */
[----:B------:R-:W-:-:S04]  /*44f0*/  IMAD.MOV.U32 R9, RZ, RZ, R17 ;  /* 0x000000ffff097224 */ /* 0x000fc800078e0011 */
[----:B------:R-:W0:Y:S08]  /*4500*/  LDC R21, c[0x0][0x144] ;  /* 0x00005100ff157b82 */ /* 0x000e300000000800 */
[----:B------:R-:W0:Y:S08]  /*4510*/  LDC R0, c[0x0][0x630] ;  /* 0x00018c00ff007b82 */ /* 0x000e300000000800 */
[----:B-1----:R-:W1:Y:S01]  /*4520*/  LDC.64 R14, c[0x0][0x620] ;  /* 0x00018800ff0e7b82 */ /* 0x002e620000000a00 */
[----:B---3--:R-:W-:-:S04]  /*4530*/  ISETP.NE.U32.AND P0, PT, R10, RZ, PT ;  /* 0x000000ff0a00720c */ /* 0x008fc80003f05070 */
[----:B------:R-:W-:Y:S02]  /*4540*/  ISETP.NE.AND.EX P0, PT, R11, RZ, PT, P0 ;  /* 0x000000ff0b00720c */ /* 0x000fe40003f05300 */
[----:B--2---:R-:W-:-:S05]  /*4550*/  I2FP.F32.U32 R3, R12 ;  /* 0x0000000c00037245 */ /* 0x004fca0000201000 */
[----:B------:R-:W-:-:S04]  /*4560*/  FMUL R3, R3, UR4 ;  /* 0x0000000403037c20 */ /* 0x000fc80008400000 */
[----:B------:R2:W3:Y:S02]  /*4570*/  F2I.U32.TRUNC.NTZ R20, R3 ;  /* 0x0000000300147305 */ /* 0x0004e4000020f000 */
[----:B0-----:R-:W-:Y:S05]  /*4580*/  @!P0 BRA `(.L_x_129) ;  /* 0x0000000000288947 */ /* 0x001fea0003800000 */
[----:B--2---:R-:W0:Y:S02]  /*4590*/  LDC R3, c[0x0][0x634] ;  /* 0x00018d00ff037b82 */ /* 0x004e240000000800 */
[----:B0-----:R-:W-:-:S05]  /*45a0*/  IADD3 R3, P0, R16, R3, RZ ;  /* 0x0000000310037210 */ /* 0x001fca0007f1e0ff */
[----:B------:R-:W-:-:S04]  /*45b0*/  IMAD.X R13, RZ, RZ, R17, P0 ;  /* 0x000000ffff0d7224 */ /* 0x000fc800000e0611 */
[----:B------:R-:W-:-:S04]  /*45c0*/  IMAD.WIDE.U32 R4, R13, R10, RZ ;  /* 0x0000000a0d047225 */ /* 0x000fc800078e00ff */
[----:B----4-:R-:W-:-:S04]  /*45d0*/  IMAD.WIDE.U32 R6, P0, R3, R11, R4 ;  /* 0x0000000b03067225 */ /* 0x010fc80007800004 */
[----:B------:R-:W-:-:S04]  /*45e0*/  IMAD.WIDE.U32 R4, R3, R10, RZ ;  /* 0x0000000a03047225 */ /* 0x000fc800078e00ff */
[----:B------:R-:W-:Y:S01]  /*45f0*/  IMAD.X R9, RZ, RZ, RZ, P0 ;  /* 0x000000ffff097224 */ /* 0x000fe200000e06ff */
[----:B------:R-:W-:Y:S01]  /*4600*/  IADD3 RZ, P0, R5, R6, RZ ;  /* 0x0000000605ff7210 */ /* 0x000fe20007f1e0ff */
[----:B------:R-:W-:-:S04]  /*4610*/  IMAD.MOV.U32 R8, RZ, RZ, R7 ;  /* 0x000000ffff087224 */ /* 0x000fc800078e0007 */
[----:B------:R-:W-:-:S08]  /*4620*/  IMAD.WIDE.U32.X R8, R13, R11, R8, P0 ;  /* 0x0000000b0d087225 */ /* 0x000fd000000e0408 */
.L_x_129:
[----:B------:R-:W0:Y:S01]  /*4630*/  LDC.64 R28, c[0x0][0x640] ;  /* 0x00019000ff1c7b82 */ /* 0x000e220000000a00 */
[-CC-:B------:R-:W-:Y:S01]  /*4640*/  SHF.R.U64 R76, R8, R0.reuse, R9.reuse ;  /* 0x00000000084c7219 */ /* 0x180fe20000001209 */
[----:B---3--:R-:W-:Y:S01]  /*4650*/  IMAD.MOV R20, RZ, RZ, -R20 ;  /* 0x000000ffff147224 */ /* 0x008fe200078e0a14 */
[----:B------:R-:W-:Y:S01]  /*4660*/  SHF.R.U32.HI R0, RZ, R0, R9 ;  /* 0x00000000ff007219 */ /* 0x000fe20000011609 */
[----:B------:R-:W-:Y:S01]  /*4670*/  ULDC UR4, c[0x0][0x154] ;  /* 0x0000550000047ab9 */ /* 0x000fe20000000800 */
[----:B--2---:R-:W-:Y:S01]  /*4680*/  IADD3 R3, P0, RZ, -R76, RZ ;  /* 0x8000004cff037210 */ /* 0x004fe20007f1e0ff */
[----:B------:R-:W-:Y:S02]  /*4690*/  IMAD R21, R21, R20, R12 ;  /* 0x0000001415157224 */ /* 0x000fe400078e020c */
[----:B----4-:R-:W2:Y:S01]  /*46a0*/  LDC R6, c[0x0][0x618] ;  /* 0x00018600ff067b82 */ /* 0x010ea20000000800 */
[----:B------:R-:W-:Y:S02]  /*46b0*/  IMAD.MOV.U32 R7, RZ, RZ, 0x1 ;  /* 0x00000001ff077424 */ /* 0x000fe400078e00ff */
[----:B------:R-:W-:-:S04]  /*46c0*/  IMAD.X R5, RZ, RZ, ~R0, P0 ;  /* 0x000000ffff057224 */ /* 0x000fc800000e0e00 */
[-C--:B-1----:R-:W-:Y:S01]  /*46d0*/  IMAD R0, R5, R14.reuse, RZ ;  /* 0x0000000e05007224 */ /* 0x082fe200078e02ff */
[----:B------:R-:W1:Y:S01]  /*46e0*/  LDC R8, c[0x0][0x608] ;  /* 0x00018200ff087b82 */ /* 0x000e620000000800 */
[----:B------:R-:W-:-:S04]  /*46f0*/  IMAD.WIDE.U32 R4, R3, R14, R16 ;  /* 0x0000000e03047225 */ /* 0x000fc800078e0010 */
[----:B------:R-:W-:Y:S01]  /*4700*/  IMAD R3, R3, R15, R0 ;  /* 0x0000000f03037224 */ /* 0x000fe200078e0200 */
[----:B------:R-:W-:Y:S02]  /*4710*/  I2FP.F32.U32 R0, R24 ;  /* 0x0000001800007245 */ /* 0x000fe40000201000 */
[----:B------:R-:W3:Y:S01]  /*4720*/  LDC R26, c[0x0][0x658] ;  /* 0x00019600ff1a7b82 */ /* 0x000ee20000000800 */
[----:B------:R-:W-:Y:S01]  /*4730*/  IMAD.IADD R3, R5, 0x1, R3 ;  /* 0x0000000105037824 */ /* 0x000fe200078e0203 */
[----:B0-----:R-:W-:Y:S01]  /*4740*/  ISETP.NE.U32.AND P0, PT, R28, RZ, PT ;  /* 0x000000ff1c00720c */ /* 0x001fe20003f05070 */
[----:B------:R-:W-:Y:S01]  /*4750*/  FMUL R0, R0, UR4 ;  /* 0x0000000400007c20 */ /* 0x000fe20008400000 */
[----:B------:R-:W-:Y:S02]  /*4760*/  IMAD.MOV.U32 R5, RZ, RZ, -0x1 ;  /* 0xffffffffff057424 */ /* 0x000fe400078e00ff */
[----:B------:R-:W-:Y:S01]  /*4770*/  ISETP.NE.AND.EX P0, PT, R29, RZ, PT, P0 ;  /* 0x000000ff1d00720c */ /* 0x000fe20003f05300 */
[----:B------:R0:W4:Y:S01]  /*4780*/  F2I.U32.TRUNC.NTZ R13, R0 ;  /* 0x00000000000d7305 */ /* 0x000122000020f000 */
[----:B------:R-:W0:Y:S01]  /*4790*/  LDC R15, c[0x0][0x148] ;  /* 0x00005200ff0f7b82 */ /* 0x000e220000000800 */
[----:B--2---:R-:W-:-:S02]  /*47a0*/  SHF.R.U64 R12, R4, R6, R3 ;  /* 0x00000006040c7219 */ /* 0x004fc40000001203 */
[----:B------:R-:W-:-:S05]  /*47b0*/  SHF.R.U32.HI R3, RZ, R6, R3 ;  /* 0x00000006ff037219 */ /* 0x000fca0000011603 */
[----:B------:R-:W2:Y:S01]  /*47c0*/  LDC R20, c[0x0][0x600] ;  /* 0x00018000ff147b82 */ /* 0x000ea20000000800 */
[-CC-:B-1----:R-:W-:Y:S02]  /*47d0*/  SHF.R.U64 R10, R12, R8.reuse, R3.reuse ;  /* 0x000000080c0a7219 */ /* 0x182fe40000001203 */
[----:B------:R-:W-:-:S05]  /*47e0*/  SHF.R.U32.HI R3, RZ, R8, R3 ;  /* 0x00000008ff037219 */ /* 0x000fca0000011603 */
[----:B------:R-:W1:Y:S01]  /*47f0*/  LDC R27, c[0x0][0x648] ;  /* 0x00019200ff1b7b82 */ /* 0x000e620000000800 */
[-C--:B---3--:R-:W-:Y:S02]  /*4800*/  SHF.L.U32 R4, R5, R26.reuse, RZ ;  /* 0x0000001a05047219 */ /* 0x088fe400000006ff */
[-CC-:B------:R-:W-:Y:S02]  /*4810*/  SHF.R.U64 R14, R10, R26.reuse, R3.reuse ;  /* 0x0000001a0a0e7219 */ /* 0x180fe40000001203 */
[----:B------:R-:W-:Y:S02]  /*4820*/  SHF.R.U32.HI R5, RZ, R26, R3 ;  /* 0x0000001aff057219 */ /* 0x000fe40000011603 */
[----:B------:R-:W-:Y:S01]  /*4830*/  LOP3.LUT R25, RZ, R4, RZ, 0x33, !PT ;  /* 0x00000004ff197212 */ /* 0x000fe200078e33ff */
[----:B------:R-:W3:Y:S01]  /*4840*/  LDC R30, c[0x0][0x638] ;  /* 0x00018e00ff1e7b82 */ /* 0x000ee20000000800 */
[----:B------:R-:W-:Y:S01]  /*4850*/  SHF.L.U32 R26, R7, R26, RZ ;  /* 0x0000001a071a7219 */ /* 0x000fe200000006ff */
[----:B------:R-:W-:-:S06]  /*4860*/  IMAD.MOV.U32 R4, RZ, RZ, R14 ;  /* 0x000000ffff047224 */ /* 0x000fcc00078e000e */
[----:B------:R-:W0:Y:S01]  /*4870*/  LDC R31, c[0x0][0x610] ;  /* 0x00018400ff1f7b82 */ /* 0x000e220000000800 */
[----:B----4-:R-:W-:Y:S05]  /*4880*/  @!P0 BRA `(.L_x_130) ;  /* 0x0000000000288947 */ /* 0x010fea0003800000 */
[----:B------:R-:W4:Y:S02]  /*4890*/  LDC R3, c[0x0][0x64c] ;  /* 0x00019300ff037b82 */ /* 0x000f240000000800 */
[----:B----4-:R-:W-:-:S05]  /*48a0*/  IADD3 R3, P0, R14, R3, RZ ;  /* 0x000000030e037210 */ /* 0x010fca0007f1e0ff */
        /* <DEDUP_REMOVED lines=8> */
.L_x_130:
[----:B------:R-:W-:Y:S01]  /*4930*/  ISETP.NE.AND P0, PT, R2, 0x1, PT ;  /* 0x000000010200780c */ /* 0x000fe20003f05270 */
[----:B--2---:R-:W-:Y:S01]  /*4940*/  VIADD R7, R20, 0xffffffff ;  /* 0xffffffff14077836 */ /* 0x004fe20000000000 */
[----:B01----:R-:W-:Y:S01]  /*4950*/  SHF.R.U64 R0, R4, R27, R5 ;  /* 0x0000001b04007219 */ /* 0x003fe20000001205 */
[----:B------:R-:W-:Y:S01]  /*4960*/  IMAD.MOV R13, RZ, RZ, -R13 ;  /* 0x000000ffff0d7224 */ /* 0x000fe200078e0a0d */
[----:B------:R-:W-:Y:S01]  /*4970*/  LOP3.LUT R5, R10, R25, RZ, 0xc0, !PT ;  /* 0x000000190a057212 */ /* 0x000fe200078ec0ff */
[----:B------:R-:W-:Y:S01]  /*4980*/  IMAD.MOV.U32 R4, RZ, RZ, 0x1 ;  /* 0x00000001ff047424 */ /* 0x000fe200078e00ff */
[----:B------:R-:W-:Y:S01]  /*4990*/  LOP3.LUT R12, R12, R7, RZ, 0xc0, !PT ;  /* 0x000000070c0c7212 */ /* 0x000fe200078ec0ff */
[----:B------:R-:W-:Y:S02]  /*49a0*/  IMAD.MOV R3, RZ, RZ, -R0 ;  /* 0x000000ffff037224 */ /* 0x000fe400078e0a00 */
[----:B------:R-:W-:Y:S02]  /*49b0*/  IMAD R0, R26, R0, R5 ;  /* 0x000000001a007224 */ /* 0x000fe400078e0205 */
[----:B---3--:R-:W-:-:S02]  /*49c0*/  IMAD R3, R3, R30, R14 ;  /* 0x0000001e03037224 */ /* 0x008fc400078e020e */
[----:B------:R-:W-:Y:S02]  /*49d0*/  @P0 IMAD R21, R15, R13, R24 ;  /* 0x0000000d0f150224 */ /* 0x000fe400078e0218 */
[----:B------:R-:W-:Y:S01]  /*49e0*/  IMAD R5, R3, R20, R12 ;  /* 0x0000001403057224 */ /* 0x000fe200078e020c */
[----:B------:R-:W-:Y:S01]  /*49f0*/  PRMT R3, R4, 0x7610, R3 ;  /* 0x0000761004037816 */ /* 0x000fe20000000003 */
[----:B------:R-:W-:-:S05]  /*4a00*/  IMAD R0, R0, R31, R21 ;  /* 0x0000001f00007224 */ /* 0x000fca00078e0215 */
[----:B------:R-:W-:Y:S02]  /*4a10*/  SEL R78, R5, R0, !P0 ;  /* 0x00000000054e7207 */ /* 0x000fe40004000000 */
[----:B------:R-:W-:-:S07]  /*4a20*/  SEL R0, R0, R5, !P0 ;  /* 0x0000000500007207 */ /* 0x000fce0004000000 */
.L_x_128:
[----:B------:R-:W-:Y:S01]  /*4a30*/  LOP3.LUT P0, RZ, R3, 0xff, RZ, 0xc0, !PT ;  /* 0x000000ff03ff7812 */ /* 0x000fe2000780c0ff */
[----:B------:R-:W-:-:S12]  /*4a40*/  IMAD.MOV.U32 R77, RZ, RZ, R0 ;  /* 0x000000ffff4d7224 */ /* 0x000fd800078e0000 */
[----:B------:R-:W-:Y:S05]  /*4a50*/  @P0 BRA `(.L_x_131) ;  /* 0xffffffc400d80947 */ /* 0x000fea000383ffff */
[----:B------:R-:W-:Y:S05]  /*4a60*/  EXIT ;  /* 0x000000000000794d */ /* 0x000fea0003800000 */
.L_x_4:
[----:B0-----:R-:W-:Y:S01]  /*4a70*/  ULDC.64 UR4, c[0x0][0x650] ;  /* 0x0001940000047ab9 */ /* 0x001fe20000000a00 */
        /* <DEDUP_REMOVED lines=25> */
.L_x_133:
[-CC-:B------:R-:W-:Y:S01]  /*4c10*/  SHF.R.U64 R14, R12, R20.reuse, R13.reuse ;  /* 0x000000140c0e7219 */ /* 0x180fe2000000120d */
[----:B------:R-:W0:Y:S01]  /*4c20*/  LDC R24, c[0x0][0x618] ;  /* 0x00018600ff187b82 */ /* 0x000e220000000800 */
[----:B------:R-:W-:Y:S01]  /*4c30*/  SHF.R.U32.HI R5, RZ, R20, R13 ;  /* 0x00000014ff057219 */ /* 0x000fe2000001160d */
[----:B------:R-:W-:Y:S01]  /*4c40*/  ULDC UR4, c[0x0][0x150] ;  /* 0x0000540000047ab9 */ /* 0x000fe20000000800 */
[----:B------:R-:W-:Y:S02]  /*4c50*/  IADD3 R7, P0, RZ, -R14, RZ ;  /* 0x8000000eff077210 */ /* 0x000fe40007f1e0ff */
[----:B------:R-:W-:-:S03]  /*4c60*/  I2FP.F32.U32 R8, R6 ;  /* 0x0000000600087245 */ /* 0x000fc60000201000 */
[----:B------:R-:W1:Y:S01]  /*4c70*/  LDC.64 R28, c[0x0][0x640] ;  /* 0x00019000ff1c7b82 */ /* 0x000e620000000a00 */
[----:B------:R-:W-:Y:S02]  /*4c80*/  IMAD.X R5, RZ, RZ, ~R5, P0 ;  /* 0x000000ffff057224 */ /* 0x000fe400000e0e05 */
[----:B------:R-:W-:Y:S01]  /*4c90*/  FMUL R11, R8, UR4 ;  /* 0x00000004080b7c20 */ /* 0x000fe20008400000 */
[----:B------:R-:W-:Y:S01]  /*4ca0*/  IMAD.WIDE.U32 R8, R7, R22, R16 ;  /* 0x0000001607087225 */ /* 0x000fe200078e0010 */
[----:B------:R-:W-:-:S03]  /*4cb0*/  ULDC UR4, c[0x0][0x154] ;  /* 0x0000550000047ab9 */ /* 0x000fc60000000800 */
[----:B------:R-:W-:Y:S01]  /*4cc0*/  IMAD R10, R5, R22, RZ ;  /* 0x00000016050a7224 */ /* 0x000fe200078e02ff */
[----:B------:R-:W2:Y:S01]  /*4cd0*/  LDC R13, c[0x0][0x144] ;  /* 0x00005100ff0d7b82 */ /* 0x000ea20000000800 */
[----:B------:R-:W3:Y:S02]  /*4ce0*/  F2I.U32.TRUNC.NTZ R11, R11 ;  /* 0x0000000b000b7305 */ /* 0x000ee4000020f000 */
[----:B------:R-:W-:-:S04]  /*4cf0*/  IMAD R5, R7, R23, R10 ;  /* 0x0000001707057224 */ /* 0x000fc800078e020a */
[----:B------:R-:W-:Y:S01]  /*4d00*/  IMAD.IADD R5, R9, 0x1, R5 ;  /* 0x0000000109057824 */ /* 0x000fe200078e0205 */
[----:B------:R-:W4:Y:S01]  /*4d10*/  LDC R22, c[0x0][0x608] ;  /* 0x00018200ff167b82 */ /* 0x000f220000000800 */
[----:B------:R-:W-:-:S03]  /*4d20*/  IMAD.MOV.U32 R9, RZ, RZ, 0x1 ;  /* 0x00000001ff097424 */ /* 0x000fc600078e00ff */
[-C--:B0-----:R-:W-:Y:S02]  /*4d30*/  SHF.R.U64 R12, R8, R24.reuse, R5 ;  /* 0x00000018080c7219 */ /* 0x081fe40000001205 */
[----:B------:R-:W-:Y:S02]  /*4d40*/  I2FP.F32.U32 R8, R3 ;  /* 0x0000000300087245 */ /* 0x000fe40000201000 */
[----:B------:R-:W0:Y:S01]  /*4d50*/  LDC R10, c[0x0][0x658] ;  /* 0x00019600ff0a7b82 */ /* 0x000e220000000800 */
[----:B-1----:R-:W-:Y:S01]  /*4d60*/  ISETP.NE.U32.AND P0, PT, R28, RZ, PT ;  /* 0x000000ff1c00720c */ /* 0x002fe20003f05070 */
[----:B---3--:R-:W-:Y:S02]  /*4d70*/  IMAD.MOV R7, RZ, RZ, -R11 ;  /* 0x000000ffff077224 */ /* 0x008fe400078e0a0b */
[----:B------:R-:W-:Y:S01]  /*4d80*/  FMUL R8, R8, UR4 ;  /* 0x0000000408087c20 */ /* 0x000fe20008400000 */
[----:B------:R-:W-:Y:S02]  /*4d90*/  SHF.R.U32.HI R5, RZ, R24, R5 ;  /* 0x00000018ff057219 */ /* 0x000fe40000011605 */
[----:B------:R-:W-:Y:S01]  /*4da0*/  ISETP.NE.AND.EX P0, PT, R29, RZ, PT, P0 ;  /* 0x000000ff1d00720c */ /* 0x000fe20003f05300 */
[----:B------:R1:W3:Y:S01]  /*4db0*/  F2I.U32.TRUNC.NTZ R15, R8 ;  /* 0x00000008000f7305 */ /* 0x0002e2000020f000 */
[----:B------:R-:W1:Y:S01]  /*4dc0*/  LDC R26, c[0x0][0x148] ;  /* 0x00005200ff1a7b82 */ /* 0x000e620000000800 */
[----:B--2---:R-:W-:-:S02]  /*4dd0*/  IMAD R24, R13, R7, R6 ;  /* 0x000000070d187224 */ /* 0x004fc400078e0206 */
[----:B------:R-:W-:-:S05]  /*4de0*/  IMAD.MOV.U32 R7, RZ, RZ, -0x1 ;  /* 0xffffffffff077424 */ /* 0x000fca00078e00ff */
[----:B------:R-:W2:Y:S01]  /*4df0*/  LDC R21, c[0x0][0x600] ;  /* 0x00018000ff157b82 */ /* 0x000ea20000000800 */
[-CC-:B----4-:R-:W-:Y:S02]  /*4e00*/  SHF.R.U64 R20, R12, R22.reuse, R5.reuse ;  /* 0x000000160c147219 */ /* 0x190fe40000001205 */
[----:B------:R-:W-:-:S05]  /*4e10*/  SHF.R.U32.HI R5, RZ, R22, R5 ;  /* 0x00000016ff057219 */ /* 0x000fca0000011605 */
[----:B------:R-:W4:Y:S01]  /*4e20*/  LDC R23, c[0x0][0x648] ;  /* 0x00019200ff177b82 */ /* 0x000f220000000800 */
[-C--:B0-----:R-:W-:Y:S02]  /*4e30*/  SHF.L.U32 R6, R7, R10.reuse, RZ ;  /* 0x0000000a07067219 */ /* 0x081fe400000006ff */
[--C-:B------:R-:W-:Y:S02]  /*4e40*/  SHF.R.U64 R22, R20, R10, R5.reuse ;  /* 0x0000000a14167219 */ /* 0x100fe40000001205 */
[----:B------:R-:W-:Y:S02]  /*4e50*/  LOP3.LUT R31, RZ, R6, RZ, 0x33, !PT ;  /* 0x00000006ff1f7212 */ /* 0x000fe400078e33ff */
[-C--:B------:R-:W-:Y:S01]  /*4e60*/  SHF.R.U32.HI R7, RZ, R10.reuse, R5 ;  /* 0x0000000aff077219 */ /* 0x080fe20000011605 */
[----:B------:R-:W0:Y:S01]  /*4e70*/  LDC R25, c[0x0][0x638] ;  /* 0x00018e00ff197b82 */ /* 0x000e220000000800 */
[----:B------:R-:W-:Y:S01]  /*4e80*/  SHF.L.U32 R27, R9, R10, RZ ;  /* 0x0000000a091b7219 */ /* 0x000fe200000006ff */
[----:B------:R-:W-:-:S06]  /*4e90*/  IMAD.MOV.U32 R6, RZ, RZ, R22 ;  /* 0x000000ffff067224 */ /* 0x000fcc00078e0016 */
[----:B------:R-:W0:Y:S01]  /*4ea0*/  LDC R30, c[0x0][0x610] ;  /* 0x00018400ff1e7b82 */ /* 0x000e220000000800 */
[----:B-1-3--:R-:W-:Y:S05]  /*4eb0*/  @!P0 BRA `(.L_x_134) ;  /* 0x0000000000288947 */ /* 0x00afea0003800000 */
[----:B------:R-:W1:Y:S02]  /*4ec0*/  LDC R5, c[0x0][0x64c] ;  /* 0x00019300ff057b82 */ /* 0x000e640000000800 */
[----:B-1----:R-:W-:-:S05]  /*4ed0*/  IADD3 R5, P0, R22, R5, RZ ;  /* 0x0000000516057210 */ /* 0x002fca0007f1e0ff */
        /* <DEDUP_REMOVED lines=8> */
.L_x_134:
[----:B------:R-:W-:Y:S01]  /*4f60*/  ISETP.NE.AND P0, PT, R2, 0x1, PT ;  /* 0x000000010200780c */ /* 0x000fe20003f05270 */
[----:B--2---:R-:W-:Y:S01]  /*4f70*/  VIADD R9, R21, 0xffffffff ;  /* 0xffffffff15097836 */ /* 0x004fe20000000000 */
[----:B----4-:R-:W-:Y:S01]  /*4f80*/  SHF.R.U64 R6, R6, R23, R7 ;  /* 0x0000001706067219 */ /* 0x010fe20000001207 */
[----:B------:R-:W-:Y:S01]  /*4f90*/  IMAD.MOV R15, RZ, RZ, -R15 ;  /* 0x000000ffff0f7224 */ /* 0x000fe200078e0a0f */
[----:B------:R-:W-:Y:S01]  /*4fa0*/  LOP3.LUT R5, R20, R31, RZ, 0xc0, !PT ;  /* 0x0000001f14057212 */ /* 0x000fe200078ec0ff */
[----:B------:R-:W-:Y:S02]  /*4fb0*/  IMAD.MOV.U32 R8, RZ, RZ, R14 ;  /* 0x000000ffff087224 */ /* 0x000fe400078e000e */
[----:B------:R-:W-:Y:S02]  /*4fc0*/  IMAD.MOV R7, RZ, RZ, -R6 ;  /* 0x000000ffff077224 */ /* 0x000fe400078e0a06 */
[----:B------:R-:W-:Y:S01]  /*4fd0*/  IMAD R5, R27, R6, R5 ;  /* 0x000000061b057224 */ /* 0x000fe200078e0205 */
[----:B------:R-:W-:-:S03]  /*4fe0*/  LOP3.LUT R6, R12, R9, RZ, 0xc0, !PT ;  /* 0x000000090c067212 */ /* 0x000fc600078ec0ff */
[----:B------:R-:W-:Y:S02]  /*4ff0*/  @P0 IMAD R24, R26, R15, R3 ;  /* 0x0000000f1a180224 */ /* 0x000fe400078e0203 */
[----:B0-----:R-:W-:Y:S02]  /*5000*/  IMAD R3, R7, R25, R22 ;  /* 0x0000001907037224 */ /* 0x001fe400078e0216 */
[----:B------:R-:W-:Y:S02]  /*5010*/  IMAD R9, R5, R30, R24 ;  /* 0x0000001e05097224 */ /* 0x000fe400078e0218 */
[----:B------:R-:W-:Y:S02]  /*5020*/  IMAD R6, R3, R21, R6 ;  /* 0x0000001503067224 */ /* 0x000fe400078e0206 */
[----:B------:R-:W-:-:S03]  /*5030*/  IMAD.MOV.U32 R5, RZ, RZ, 0x1 ;  /* 0x00000001ff057424 */ /* 0x000fc600078e00ff */
[----:B------:R-:W-:Y:S02]  /*5040*/  SEL R13, R6, R9, !P0 ;  /* 0x00000009060d7207 */ /* 0x000fe40004000000 */
[----:B------:R-:W-:-:S07]  /*5050*/  SEL R9, R9, R6, !P0 ;  /* 0x0000000609097207 */ /* 0x000fce0004000000 */
.L_x_132:
[----:B------:R-:W-:-:S08]  /*5060*/  NOP ;  /* 0x0000000000007918 */ /* 0x000fd00000000000 */
[----:B------:R-:W0:-:S00]  /*5070*/  USETMAXREG.DEALLOC.CTAPOOL 0x28 ;  /* 0x00000028000079c8 */ /* 0x000e0000080e0500 */
[----:B0-----:R-:W-:-:S13]  /*5080*/  ISETP.NE.AND P0, PT, R0, RZ, PT ;  /* 0x000000ff0000720c */ /* 0x001fda0003f05270 */
[----:B------:R-:W-:Y:S05]  /*5090*/  @P0 EXIT ;  /* 0x000000000000094d */ /* 0x000fea0003800000 */
[----:B------:R-:W-:Y:S01]  /*50a0*/  LOP3.LUT P0, RZ, R5, 0xff, RZ, 0xc0, !PT ;  /* 0x000000ff05ff7812 */ /* 0x000fe2000780c0ff */
[----:B------:R-:W-:Y:S02]  /*50b0*/  IMAD.MOV.U32 R0, RZ, RZ, 0x1 ;  /* 0x00000001ff007424 */ /* 0x000fe400078e00ff */
[----:B------:R-:W-:-:S10]  /*50c0*/  IMAD.MOV.U32 R3, RZ, RZ, RZ ;  /* 0x000000ffff037224 */ /* 0x000fd400078e00ff */
[----:B------:R-:W-:Y:S05]  /*50d0*/  @!P0 BRA `(.L_x_135) ;  /* 0x0000000c00388947 */ /* 0x000fea0003800000 */
[----:B------:R-:W0:Y:S01]  /*50e0*/  LDC R0, c[0x0][0x28c] ;  /* 0x0000a300ff007b82 */ /* 0x000e220000000800 */
[----:B------:R-:W-:Y:S01]  /*50f0*/  ULDC UR5, c[0x0][0x600] ;  /* 0x0001800000057ab9 */ /* 0x000fe20000000800 */
[----:B------:R-:W-:Y:S01]  /*5100*/  ULDC UR4, c[0x0][0xc] ;  /* 0x0000030000047ab9 */ /* 0x000fe20000000800 */
[----:B------:R-:W-:Y:S01]  /*5110*/  UIADD3 UR16, UR5, -0x1, URZ ;  /* 0xffffffff05107890 */ /* 0x000fe2000fffe03f */
[----:B------:R-:W-:Y:S01]  /*5120*/  LOP3.LUT P0, RZ, R18, 0x1f, RZ, 0xc0, !PT ;  /* 0x0000001f12ff7812 */ /* 0x000fe2000780c0ff */
[----:B------:R-:W-:Y:S01]  /*5130*/  ULDC UR6, c[0x0][0x658] ;  /* 0x0001960000067ab9 */ /* 0x000fe20000000800 */
[----:B------:R-:W-:Y:S01]  /*5140*/  ULDC UR5, c[0x0][0x10] ;  /* 0x0000040000057ab9 */ /* 0x000fe20000000800 */
[----:B------:R-:W-:Y:S01]  /*5150*/  UMOV UR7, 0xffffffff ;  /* 0xffffffff00077882 */ /* 0x000fe20000000000 */
[----:B------:R-:W-:Y:S01]  /*5160*/  UMOV UR8, 0x1 ;  /* 0x0000000100087882 */ /* 0x000fe20000000000 */
[----:B------:R-:W-:Y:S01]  /*5170*/  UIMAD.WIDE.U32 UR4, UR4, UR5, URZ ;  /* 0x00000005040472a5 */ /* 0x000fe2000f8e003f */
[----:B------:R-:W-:Y:S01]  /*5180*/  BSSY B0, `(.L_x_135) ;  /* 0x00000c3000007945 */ /* 0x000fe20003800000 */
[----:B------:R-:W-:Y:S01]  /*5190*/  USHF.L.U32 UR7, UR7, UR6, URZ ;  /* 0x0000000607077299 */ /* 0x000fe2000800063f */
[C---:B------:R-:W-:Y:S01]  /*51a0*/  ISETP.NE.AND P2, PT, R4.reuse, RZ, PT ;  /* 0x000000ff0400720c */ /* 0x040fe20003f45270 */
[----:B------:R-:W-:Y:S01]  /*51b0*/  USHF.L.U32 UR18, UR8, UR6, URZ ;  /* 0x0000000608127299 */ /* 0x000fe2000800063f */
[----:B------:R-:W-:Y:S01]  /*51c0*/  ISETP.NE.OR P0, PT, R4, RZ, !P0 ;  /* 0x000000ff0400720c */ /* 0x000fe20004705670 */
[----:B------:R-:W-:Y:S01]  /*51d0*/  IMAD.MOV.U32 R11, RZ, RZ, 0x1 ;  /* 0x00000001ff0b7424 */ /* 0x000fe200078e00ff */
[----:B------:R-:W-:Y:S01]  /*51e0*/  ULDC UR6, c[0x0][0x14] ;  /* 0x0000050000067ab9 */ /* 0x000fe20000000800 */
[----:B------:R-:W-:Y:S01]  /*51f0*/  LOP3.LUT R18, R19, 0x2, RZ, 0xfc, !PT ;  /* 0x0000000213127812 */ /* 0x000fe200078efcff */
[----:B------:R-:W-:-:S02]  /*5200*/  UIMAD.WIDE.U32 UR20, UR4, UR6, URZ ;  /* 0x00000006041472a5 */ /* 0x000fc4000f8e003f */
[----:B------:R-:W-:Y:S02]  /*5210*/  UIMAD UR13, UR5, UR6, URZ ;  /* 0x00000006050d72a4 */ /* 0x000fe4000f8e023f */
[----:B------:R-:W-:Y:S01]  /*5220*/  ULOP3.LUT UR17, URZ, UR7, URZ, 0x33, !UPT ;  /* 0x000000073f117292 */ /* 0x000fe2000f8e333f */
[----:B0-----:R-:W-:Y:S01]  /*5230*/  VIADD R0, R0, 0x3f ;  /* 0x0000003f00007836 */ /* 0x001fe20000000000 */
[----:B------:R-:W-:Y:S01]  /*5240*/  UIADD3 UR13, UR21, UR13, URZ ;  /* 0x0000000d150d7290 */ /* 0x000fe2000fffe03f */
[----:B------:R-:W-:-:S03]  /*5250*/  ULDC.64 UR22, c[0x0][0x198] ;  /* 0x0000660000167ab9 */ /* 0x000fc60000000a00 */
[----:B------:R-:W-:-:S04]  /*5260*/  SHF.R.S32.HI R3, RZ, 0x1f, R0 ;  /* 0x0000001fff037819 */ /* 0x000fc80000011400 */
[----:B------:R-:W-:Y:S01]  /*5270*/  LEA.HI R3, R3, R0, RZ, 0x6 ;  /* 0x0000000003037211 */ /* 0x000fe200078f30ff */
[----:B------:R-:W-:-:S03]  /*5280*/  IMAD.MOV.U32 R0, RZ, RZ, 0x1 ;  /* 0x00000001ff007424 */ /* 0x000fc600078e00ff */
[----:B------:R-:W-:Y:S01]  /*5290*/  SHF.R.S32.HI R12, RZ, 0x6, R3 ;  /* 0x00000006ff0c7819 */ /* 0x000fe20000011403 */
[----:B------:R-:W-:-:S04]  /*52a0*/  IMAD.MOV.U32 R3, RZ, RZ, RZ ;  /* 0x000000ffff037224 */ /* 0x000fc800078e00ff */
[----:B------:R-:W-:-:S07]  /*52b0*/  VIADD R10, R12, 0x1 ;  /* 0x000000010c0a7836 */ /* 0x000fce0000000000 */
.L_x_147:
[----:B------:R-:W-:-:S03]  /*52c0*/  UMOV UR4, 0xffffffff ;  /* 0xffffffff00047882 */ /* 0x000fc60000000000 */
[----:B------:R-:W-:Y:S05]  /*52d0*/  BRA.DIV UR4, `(.L_x_136) ;  /* 0x0000001604507947 */ /* 0x000fea000b800000 */
[----:B------:R-:W-:-:S13]  /*52e0*/  ELECT P6, URZ, PT ;  /* 0x00000000003f782f */ /* 0x000fda00038c0000 */
.L_x_170:
[----:B------:R-:W0:Y:S01]  /*52f0*/  LDC R4, c[0x0][0x28c] ;  /* 0x0000a300ff047b82 */ /* 0x000e220000000800 */
[----:B------:R-:W-:Y:S01]  /*5300*/  BSSY B1, `(.L_x_137) ;  /* 0x0000037000017945 */ /* 0x000fe20003800000 */
[----:B0-----:R-:W-:-:S13]  /*5310*/  ISETP.LT.OR P6, PT, R4, 0x1, !P6 ;  /* 0x000000010400780c */ /* 0x001fda00077c1670 */
[----:B------:R-:W-:Y:S05]  /*5320*/  @P6 BRA `(.L_x_138) ;  /* 0x0000000000d06947 */ /* 0x000fea0003800000 */
[----:B------:R-:W-:Y:S02]  /*5330*/  IMAD R13, R13, 0x60, RZ ;  /* 0x000000600d0d7824 */ /* 0x000fe400078e02ff */
[----:B------:R-:W-:Y:S02]  /*5340*/  IMAD.SHL.U32 R15, R9, 0x80, RZ ;  /* 0x00000080090f7824 */ /* 0x000fe400078e00ff */
[----:B------:R-:W-:Y:S02]  /*5350*/  IMAD.MOV.U32 R20, RZ, RZ, RZ ;  /* 0x000000ffff147224 */ /* 0x000fe400078e00ff */
[----:B------:R-:W-:Y:S02]  /*5360*/  IMAD.MOV.U32 R4, RZ, RZ, R10 ;  /* 0x000000ffff047224 */ /* 0x000fe400078e000a */
[----:B------:R-:W-:Y:S02]  /*5370*/  IMAD.MOV.U32 R5, RZ, RZ, R0 ;  /* 0x000000ffff057224 */ /* 0x000fe400078e0000 */
[----:B------:R-:W-:-:S07]  /*5380*/  IMAD.MOV.U32 R6, RZ, RZ, R3 ;  /* 0x000000ffff067224 */ /* 0x000fce00078e0003 */
.L_x_142:
[----:B------:R-:W0:Y:S01]  /*5390*/  S2R R14, SR_CgaCtaId ;  /* 0x00000000000e7919 */ /* 0x000e220000008800 */
[----:B------:R-:W-:Y:S01]  /*53a0*/  MOV R7, 0x400 ;  /* 0x0000040000077802 */ /* 0x000fe20000000f00 */
[----:B------:R-:W1:Y:S03]  /*53b0*/  @!P2 LDC R9, c[0x0][0x500] ;  /* 0x00014000ff09ab82 */ /* 0x000e660000000800 */
[----:B0-----:R-:W-:Y:S02]  /*53c0*/  LEA R21, R14, R7, 0x18 ;  /* 0x000000070e157211 */ /* 0x001fe400078ec0ff */
[----:B------:R-:W-:-:S03]  /*53d0*/  SHF.L.U32 R7, R5, 0x1f, RZ ;  /* 0x0000001f05077819 */ /* 0x000fc600000006ff */
[----:B------:R-:W-:-:S04]  /*53e0*/  IMAD R14, R6, 0x8, R21 ;  /* 0x00000008060e7824 */ /* 0x000fc800078e0215 */
[----:B------:R-:W0:Y:S02]  /*53f0*/  SYNCS.PHASECHK.TRANS64.TRYWAIT P1, [R14+URZ+0x80], R7 ;  /* 0x000080070e0075a7 */ /* 0x000e24000802017f */
[----:B01----:R-:W-:Y:S05]  /*5400*/  @!P1 BRA `(.L_x_139) ;  /* 0x0000001400249947 */ /* 0x003fea0003800000 */
.L_x_171:
[----:B0-----:R-:W-:Y:S01]  /*5410*/  PRMT R7, R18, 0x9910, RZ ;  /* 0x0000991012077816 */ /* 0x001fe200000000ff */
[----:B------:R0:W-:Y:S03]  /*5420*/  @!P2 SYNCS.ARRIVE.TRANS64 RZ, [R14+URZ], R9 ;  /* 0x000000090effa9a7 */ /* 0x0001e6000800003f */
[----:B------:R-:W-:-:S13]  /*5430*/  ISETP.NE.AND P1, PT, R7, 0x2, PT ;  /* 0x000000020700780c */ /* 0x000fda0003f25270 */
[----:B0-----:R-:W-:Y:S05]  /*5440*/  @P1 BRA `(.L_x_140) ;  /* 0x0000000000041947 */ /* 0x001fea0003800000 */
[----:B------:R-:W-:Y:S01]  /*5450*/  BPT.TRAP 0x1 ;  /* 0x000000040000795c */ /* 0x000fe20000300000 */
.L_x_140:
[----:B------:R-:W-:Y:S05]  /*5460*/  @P0 BRA `(.L_x_141) ;  /* 0x0000000000040947 */ /* 0x000fea0003800000 */
[----:B------:R-:W-:Y:S01]  /*5470*/  BPT.TRAP 0x1 ;  /* 0x000000040000795c */ /* 0x000fe20000300000 */
.L_x_141:
[--C-:B------:R-:W-:Y:S01]  /*5480*/  IMAD R7, R6, 0x2000, R21.reuse ;  /* 0x0000200006077824 */ /* 0x100fe200078e0215 */
[----:B------:R-:W-:Y:S01]  /*5490*/  R2UR UR9, R14 ;  /* 0x000000000e0972ca */ /* 0x000fe200000e0000 */
[----:B------:R-:W-:Y:S01]  /*54a0*/  IMAD R21, R6, 0x1800, R21 ;  /* 0x0000180006157824 */ /* 0x000fe200078e0215 */
[----:B------:R-:W-:Y:S01]  /*54b0*/  UIADD3 UR4, UP0, UR22, 0xf0, URZ ;  /* 0x000000f016047890 */ /* 0x000fe2000ff1e03f */
[----:B------:R-:W-:Y:S01]  /*54c0*/  VIADD R4, R4, 0xffffffff ;  /* 0xffffffff04047836 */ /* 0x000fe20000000000 */
[----:B------:R-:W-:Y:S01]  /*54d0*/  R2UR UR5, R7 ;  /* 0x00000000070572ca */ /* 0x000fe200000e0000 */
[----:B------:R-:W-:Y:S01]  /*54e0*/  UIADD3 UR24, UP1, UR22, 0x1f0, URZ ;  /* 0x000001f016187890 */ /* 0x000fe2000ff3e03f */
[----:B------:R-:W-:Y:S01]  /*54f0*/  R2UR UR8, R21 ;  /* 0x00000000150872ca */ /* 0x000fe200000e0000 */
[----:B------:R-:W-:Y:S01]  /*5500*/  VIADD R6, R6, 0x1 ;  /* 0x0000000106067836 */ /* 0x000fe20000000000 */
[----:B------:R-:W-:Y:S01]  /*5510*/  R2UR UR11, R15 ;  /* 0x000000000f0b72ca */ /* 0x000fe200000e0000 */
[----:B------:R-:W-:Y:S01]  /*5520*/  UIADD3.X UR25, URZ, UR23, URZ, UP1, !UPT ;  /* 0x000000173f197290 */ /* 0x000fe20008ffe43f */
[----:B------:R-:W-:Y:S01]  /*5530*/  R2UR UR10, R20 ;  /* 0x00000000140a72ca */ /* 0x000fe200000e0000 */
[----:B------:R-:W-:Y:S01]  /*5540*/  UMOV UR6, 0x0 ;  /* 0x0000000000067882 */ /* 0x000fe20000000000 */
[----:B------:R-:W-:Y:S01]  /*5550*/  R2UR UR12, R8 ;  /* 0x00000000080c72ca */ /* 0x000fe200000e0000 */
[----:B------:R-:W-:Y:S01]  /*5560*/  UMOV UR7, 0x10000000 ;  /* 0x1000000000077882 */ /* 0x000fe20000000000 */
[----:B------:R-:W-:Y:S01]  /*5570*/  R2UR UR19, R13 ;  /* 0x000000000d1372ca */ /* 0x000fe200000e0000 */
[----:B------:R-:W-:Y:S01]  /*5580*/  VIADD R20, R20, 0x40 ;  /* 0x0000004014147836 */ /* 0x000fe20000000000 */
[----:B------:R-:W-:Y:S01]  /*5590*/  ISETP.GT.AND P3, PT, R4, 0x1, PT ;  /* 0x000000010400780c */ /* 0x000fe20003f64270 */
[----:B------:R-:W-:Y:S01]  /*55a0*/  UIADD3 UR14, UR5, 0x200, URZ ;  /* 0x00000200050e7890 */ /* 0x000fe2000fffe03f */
[----:B------:R-:W-:Y:S01]  /*55b0*/  ISETP.NE.AND P1, PT, R6, 0x10, PT ;  /* 0x000000100600780c */ /* 0x000fe20003f25270 */
[----:B------:R-:W-:-:S02]  /*55c0*/  UIADD3.X UR5, URZ, UR23, URZ, UP0, !UPT ;  /* 0x000000173f057290 */ /* 0x000fc400087fe43f */
[----:B------:R-:W-:Y:S01]  /*55d0*/  UIADD3 UR15, UR8, 0x20200, URZ ;  /* 0x00020200080f7890 */ /* 0x000fe2000fffe03f */
[----:B------:R-:W-:Y:S02]  /*55e0*/  SEL R14, RZ, 0x1, P1 ;  /* 0x00000001ff0e7807 */ /* 0x000fe40000800000 */
[----:B------:R-:W-:Y:S01]  /*55f0*/  UMOV UR8, UR14 ;  /* 0x0000000e00087c82 */ /* 0x000fe20008000000 */
[----:B------:R-:W-:Y:S02]  /*5600*/  SEL R6, R6, RZ, P1 ;  /* 0x000000ff06067207 */ /* 0x000fe40000800000 */
[----:B------:R-:W-:Y:S01]  /*5610*/  LOP3.LUT R5, R5, R14, RZ, 0x3c, !PT ;  /* 0x0000000e05057212 */ /* 0x000fe200078e3cff */
[----:B------:R0:W-:Y:S02]  /*5620*/  UTMALDG.3D [UR8], [UR4], desc[UR6] ;  /* 0x00000608040075b4 */ /* 0x0001e40008011000 */
[----:B0-----:R-:W-:Y:S01]  /*5630*/  UMOV UR8, UR15 ;  /* 0x0000000f00087c82 */ /* 0x001fe20008000000 */
[----:B------:R-:W-:-:S02]  /*5640*/  UMOV UR11, UR19 ;  /* 0x00000013000b7c82 */ /* 0x000fc40008000000 */
[----:B------:R0:W-:Y:S02]  /*5650*/  UTMALDG.3D [UR8], [UR24], desc[UR6] ;  /* 0x00000608180075b4 */ /* 0x0001e40008011000 */
[----:B0-----:R-:W-:Y:S05]  /*5660*/  @P3 BRA `(.L_x_142) ;  /* 0xfffffffc00483947 */ /* 0x001fea000383ffff */
.L_x_138:
[----:B------:R-:W-:Y:S05]  /*5670*/  BSYNC B1 ;  /* 0x0000000000017941 */ /* 0x000fea0003800000 */
.L_x_137:
[----:B------:R-:W-:Y:S01]  /*5680*/  LOP3.LUT P3, RZ, R11, 0xff, RZ, 0xc0, !PT ;  /* 0x000000ff0bff7812 */ /* 0x000fe2000786c0ff */
[----:B------:R-:W-:Y:S01]  /*5690*/  IMAD.IADD R3, R12, 0x1, R3 ;  /* 0x000000010c037824 */ /* 0x000fe200078e0203 */
[----:B------:R-:W-:Y:S01]  /*56a0*/  IADD3 R16, P4, R16, UR20, RZ ;  /* 0x0000001410107c10 */ /* 0x000fe2000ff9e0ff */
[----:B------:R-:W-:Y:S01]  /*56b0*/  ULDC.64 UR4, c[0x0][0x650] ;  /* 0x0001940000047ab9 */ /* 0x000fe20000000a00 */
[----:B------:R-:W-:Y:S01]  /*56c0*/  BSSY B1, `(.L_x_143) ;  /* 0x000006c000017945 */ /* 0x000fe20003800000 */
[----:B------:R-:W-:Y:S01]  /*56d0*/  IMAD.MOV.U32 R9, RZ, RZ, -0x1 ;  /* 0xffffffffff097424 */ /* 0x000fe200078e00ff */
[----:B------:R-:W-:Y:S01]  /*56e0*/  ISETP.GT.U32.AND P1, PT, R3, 0xf, PT ;  /* 0x0000000f0300780c */ /* 0x000fe20003f24070 */
[----:B------:R-:W-:Y:S01]  /*56f0*/  IMAD.MOV.U32 R13, RZ, RZ, -0x1 ;  /* 0xffffffffff0d7424 */ /* 0x000fe200078e00ff */
[----:B------:R-:W-:Y:S01]  /*5700*/  SHF.R.U32.HI R4, RZ, 0x4, R3 ;  /* 0x00000004ff047819 */ /* 0x000fe20000011603 */
[----:B------:R-:W-:Y:S01]  /*5710*/  IMAD.MOV.U32 R8, RZ, RZ, -0x1 ;  /* 0xffffffffff087424 */ /* 0x000fe200078e00ff */
[----:B------:R-:W-:-:S02]  /*5720*/  ISETP.LT.U32.AND P1, PT, R12, 0x10, P1 ;  /* 0x000000100c00780c */ /* 0x000fc40000f21070 */
[----:B------:R-:W-:Y:S01]  /*5730*/  IADD3.X R17, R17, UR13, RZ, P4, !PT ;  /* 0x0000000d11117c10 */ /* 0x000fe2000a7fe4ff */
[----:B------:R-:W0:Y:S01]  /*5740*/  @P3 S2R R6, SR_CgaCtaId ;  /* 0x0000000000063919 */ /* 0x000e220000008800 */
[----:B------:R-:W-:Y:S02]  /*5750*/  @P3 MOV R5, 0x400 ;  /* 0x0000040000053802 */ /* 0x000fe40000000f00 */
[----:B------:R-:W-:Y:S02]  /*5760*/  ISETP.GE.U32.AND P4, PT, R16, UR4, PT ;  /* 0x0000000410007c0c */ /* 0x000fe4000bf86070 */
[----:B------:R-:W-:Y:S02]  /*5770*/  LOP3.LUT R4, R4, 0x1, RZ, 0xc0, !PT ;  /* 0x0000000104047812 */ /* 0x000fe400078ec0ff */
[----:B------:R-:W-:Y:S02]  /*5780*/  LOP3.LUT R3, R3, 0xf, RZ, 0xc0, !PT ;  /* 0x0000000f03037812 */ /* 0x000fe400078ec0ff */
[----:B------:R-:W-:-:S02]  /*5790*/  PRMT R11, RZ, 0x7610, R11 ;  /* 0x00007610ff0b7816 */ /* 0x000fc4000000000b */
[----:B0-----:R-:W-:-:S04]  /*57a0*/  @P3 LEA R5, R6, R5, 0x18 ;  /* 0x0000000506053211 */ /* 0x001fc800078ec0ff */
[----:B------:R0:W-:Y:S01]  /*57b0*/  @P3 SYNCS.ARRIVE.TRANS64.A1T0 RZ, [R5+URZ+0x118], RZ ;  /* 0x000118ff05ff39a7 */ /* 0x0001e2000810003f */
[----:B------:R-:W-:-:S04]  /*57c0*/  ISETP.NE.U32.AND P3, PT, R4, 0x1, PT ;  /* 0x000000010400780c */ /* 0x000fc80003f65070 */
[----:B------:R-:W-:Y:S02]  /*57d0*/  ISETP.GT.U32.AND P3, PT, R12, 0xf, !P3 ;  /* 0x0000000f0c00780c */ /* 0x000fe40005f64070 */
[----:B0-----:R-:W-:Y:S02]  /*57e0*/  SEL R5, RZ, 0x1, !P1 ;  /* 0x00000001ff057807 */ /* 0x001fe40004800000 */
[----:B------:R-:W-:Y:S02]  /*57f0*/  ISETP.GE.U32.AND.EX P1, PT, R17, UR5, PT, P4 ;  /* 0x0000000511007c0c */ /* 0x000fe4000bf26140 */
[----:B------:R-:W-:-:S04]  /*5800*/  SEL R4, RZ, 0x1, !P3 ;  /* 0x00000001ff047807 */ /* 0x000fc80005800000 */
[----:B------:R-:W-:Y:S02]  /*5810*/  LOP3.LUT R0, R4, R0, R5, 0x96, !PT ;  /* 0x0000000004007212 */ /* 0x000fe400078e9605 */
[----:B------:R-:W-:-:S05]  /*5820*/  PRMT R4, RZ, 0x7610, R4 ;  /* 0x00007610ff047816 */ /* 0x000fca0000000004 */
[----:B------:R-:W-:Y:S05]  /*5830*/  @P1 BRA `(.L_x_144) ;  /* 0x0000000400501947 */ /* 0x000fea0003800000 */
[----:B------:R-:W-:Y:S01]  /*5840*/  ULDC.64 UR4, c[0x0][0x628] ;  /* 0x00018a0000047ab9 */ /* 0x000fe20000000a00 */
[----:B------:R-:W0:Y:S01]  /*5850*/  S2R R14, SR_CTAID.X ;  /* 0x00000000000e7919 */ /* 0x000e220000002500 */
[----:B------:R-:W-:Y:S01]  /*5860*/  ISETP.NE.U32.AND P1, PT, RZ, UR4, PT ;  /* 0x00000004ff007c0c */ /* 0x000fe2000bf25070 */
[----:B------:R-:W-:Y:S01]  /*5870*/  ULDC UR7, c[0x0][0x630] ;  /* 0x00018c0000077ab9 */ /* 0x000fe20000000800 */
[----:B------:R-:W-:Y:S01]  /*5880*/  IMAD.MOV.U32 R4, RZ, RZ, R16 ;  /* 0x000000ffff047224 */ /* 0x000fe200078e0010 */
[----:B------:R-:W1:Y:S01]  /*5890*/  S2R R13, SR_CTAID.Y ;  /* 0x00000000000d7919 */ /* 0x000e620000002600 */
[----:B------:R-:W-:Y:S01]  /*58a0*/  ISETP.NE.AND.EX P1, PT, RZ, UR5, PT, P1 ;  /* 0x00000005ff007c0c */ /* 0x000fe2000bf25310 */
[----:B------:R-:W-:-:S12]  /*58b0*/  IMAD.MOV.U32 R5, RZ, RZ, R17 ;  /* 0x000000ffff057224 */ /* 0x000fd800078e0011 */
[----:B------:R-:W-:Y:S05]  /*58c0*/  @!P1 BRA `(.L_x_145) ;  /* 0x0000000000289947 */ /* 0x000fea0003800000 */
[----:B------:R-:W-:Y:S02]  /*58d0*/  ULDC UR6, c[0x0][0x634] ;  /* 0x00018d0000067ab9 */ /* 0x000fe40000000800 */
[----:B------:R-:W-:-:S05]  /*58e0*/  IADD3 R9, P1, R16, UR6, RZ ;  /* 0x0000000610097c10 */ /* 0x000fca000ff3e0ff */
[----:B------:R-:W-:-:S04]  /*58f0*/  IMAD.X R15, RZ, RZ, R17, P1 ;  /* 0x000000ffff0f7224 */ /* 0x000fc800008e0611 */
[----:B------:R-:W-:-:S04]  /*5900*/  IMAD.WIDE.U32 R6, R15, UR4, RZ ;  /* 0x000000040f067c25 */ /* 0x000fc8000f8e00ff */
[----:B------:R-:W-:-:S04]  /*5910*/  IMAD.WIDE.U32 R6, P1, R9, UR5, R6 ;  /* 0x0000000509067c25 */ /* 0x000fc8000f820006 */
[----:B------:R-:W-:-:S04]  /*5920*/  IMAD.WIDE.U32 R8, R9, UR4, RZ ;  /* 0x0000000409087c25 */ /* 0x000fc8000f8e00ff */
[----:B------:R-:W-:Y:S01]  /*5930*/  IMAD.X R5, RZ, RZ, RZ, P1 ;  /* 0x000000ffff057224 */ /* 0x000fe200008e06ff */
[----:B------:R-:W-:Y:S01]  /*5940*/  IADD3 RZ, P1, R9, R6, RZ ;  /* 0x0000000609ff7210 */ /* 0x000fe20007f3e0ff */
[----:B------:R-:W-:-:S04]  /*5950*/  IMAD.MOV.U32 R4, RZ, RZ, R7 ;  /* 0x000000ffff047224 */ /* 0x000fc800078e0007 */
[----:B------:R-:W-:-:S08]  /*5960*/  IMAD.WIDE.U32.X R4, R15, UR5, R4, P1 ;  /* 0x000000050f047c25 */ /* 0x000fd000088e0404 */
.L_x_145:
[--C-:B------:R-:W-:Y:S01]  /*5970*/  SHF.R.U64 R8, R4, UR7, R5.reuse ;  /* 0x0000000704087c19 */ /* 0x100fe20008001205 */
[----:B------:R-:W-:Y:S01]  /*5980*/  ULDC.64 UR4, c[0x0][0x620] ;  /* 0x0001880000047ab9 */ /* 0x000fe20000000a00 */
[----:B------:R-:W-:Y:S01]  /*5990*/  SHF.R.U32.HI R4, RZ, UR7, R5 ;  /* 0x00000007ff047c19 */ /* 0x000fe20008011605 */
[----:B------:R-:W2:Y:S01]  /*59a0*/  LDC R25, c[0x0][0x144] ;  /* 0x00005100ff197b82 */ /* 0x000ea20000000800 */
[----:B------:R-:W-:Y:S01]  /*59b0*/  IADD3 R7, P1, RZ, -R8, RZ ;  /* 0x80000008ff077210 */ /* 0x000fe20007f3e0ff */
[----:B------:R-:W-:Y:S01]  /*59c0*/  ULDC.64 UR8, c[0x0][0x640] ;  /* 0x0001900000087ab9 */ /* 0x000fe20000000a00 */
[----:B0-----:R-:W-:Y:S01]  /*59d0*/  I2FP.F32.U32 R9, R14 ;  /* 0x0000000e00097245 */ /* 0x001fe20000201000 */
[----:B------:R-:W-:Y:S02]  /*59e0*/  ULDC UR6, c[0x0][0x608] ;  /* 0x0001820000067ab9 */ /* 0x000fe40000000800 */
[----:B------:R-:W-:Y:S01]  /*59f0*/  IMAD.X R4, RZ, RZ, ~R4, P1 ;  /* 0x000000ffff047224 */ /* 0x000fe200008e0e04 */
[----:B------:R-:W-:Y:S01]  /*5a00*/  ISETP.NE.U32.AND P1, PT, RZ, UR8, PT ;  /* 0x00000008ff007c0c */ /* 0x000fe2000bf25070 */
[----:B------:R-:W0:Y:S02]  /*5a10*/  LDC R20, c[0x0][0x148] ;  /* 0x00005200ff147b82 */ /* 0x000e240000000800 */
[----:B------:R-:W-:Y:S01]  /*5a20*/  IMAD R6, R4, UR4, RZ ;  /* 0x0000000404067c24 */ /* 0x000fe2000f8e02ff */
[----:B------:R-:W-:Y:S01]  /*5a30*/  ISETP.NE.AND.EX P1, PT, RZ, UR9, PT, P1 ;  /* 0x00000009ff007c0c */ /* 0x000fe2000bf25310 */
[----:B------:R-:W-:Y:S01]  /*5a40*/  IMAD.WIDE.U32 R4, R7, UR4, R16 ;  /* 0x0000000407047c25 */ /* 0x000fe2000f8e0010 */
[----:B------:R-:W-:-:S03]  /*5a50*/  ULDC UR4, c[0x0][0x150] ;  /* 0x0000540000047ab9 */ /* 0x000fc60000000800 */
[----:B------:R-:W-:Y:S02]  /*5a60*/  IMAD R7, R7, UR5, R6 ;  /* 0x0000000507077c24 */ /* 0x000fe4000f8e0206 */
[----:B------:R-:W-:Y:S01]  /*5a70*/  FMUL R6, R9, UR4 ;  /* 0x0000000409067c20 */ /* 0x000fe20008400000 */
[----:B------:R-:W-:Y:S01]  /*5a80*/  ULDC UR4, c[0x0][0x618] ;  /* 0x0001860000047ab9 */ /* 0x000fe20000000800 */
[----:B------:R-:W-:Y:S01]  /*5a90*/  ULDC UR5, c[0x0][0x154] ;  /* 0x0000550000057ab9 */ /* 0x000fe20000000800 */
[----:B------:R-:W-:-:S03]  /*5aa0*/  IMAD.IADD R5, R5, 0x1, R7 ;  /* 0x0000000105057824 */ /* 0x000fc600078e0207 */
[----:B------:R-:W3:Y:S02]  /*5ab0*/  F2I.U32.TRUNC.NTZ R6, R6 ;  /* 0x0000000600067305 */ /* 0x000ee4000020f000 */
[----:B------:R-:W-:Y:S02]  /*5ac0*/  SHF.R.U64 R9, R4, UR4, R5 ;  /* 0x0000000404097c19 */ /* 0x000fe40008001205 */
[----:B-1----:R-:W-:-:S05]  /*5ad0*/  I2FP.F32.U32 R4, R13 ;  /* 0x0000000d00047245 */ /* 0x002fca0000201000 */
[----:B------:R-:W-:Y:S01]  /*5ae0*/  FMUL R22, R4, UR5 ;  /* 0x0000000504167c20 */ /* 0x000fe20008400000 */
[----:B------:R-:W-:Y:S01]  /*5af0*/  SHF.R.U32.HI R4, RZ, UR4, R5 ;  /* 0x00000004ff047c19 */ /* 0x000fe20008011605 */
[----:B------:R-:W-:-:S03]  /*5b00*/  ULDC UR4, c[0x0][0x658] ;  /* 0x0001960000047ab9 */ /* 0x000fc60000000800 */
[--C-:B------:R-:W-:Y:S01]  /*5b10*/  SHF.R.U64 R21, R9, UR6, R4.reuse ;  /* 0x0000000609157c19 */ /* 0x100fe20008001204 */
[----:B------:R-:W1:Y:S01]  /*5b20*/  F2I.U32.TRUNC.NTZ R22, R22 ;  /* 0x0000001600167305 */ /* 0x000e62000020f000 */
[----:B------:R-:W-:Y:S01]  /*5b30*/  SHF.R.U32.HI R4, RZ, UR6, R4 ;  /* 0x00000006ff047c19 */ /* 0x000fe20008011604 */
[----:B---3--:R-:W-:-:S03]  /*5b40*/  IMAD.MOV R6, RZ, RZ, -R6 ;  /* 0x000000ffff067224 */ /* 0x008fc600078e0a06 */
[----:B------:R-:W-:Y:S01]  /*5b50*/  SHF.R.U64 R15, R21, UR4, R4 ;  /* 0x00000004150f7c19 */ /* 0x000fe20008001204 */
[----:B--2---:R-:W-:Y:S01]  /*5b60*/  IMAD R14, R25, R6, R14 ;  /* 0x00000006190e7224 */ /* 0x004fe200078e020e */
[----:B------:R-:W-:-:S03]  /*5b70*/  SHF.R.U32.HI R23, RZ, UR4, R4 ;  /* 0x00000004ff177c19 */ /* 0x000fc60008011604 */
[----:B------:R-:W-:Y:S02]  /*5b80*/  IMAD.MOV.U32 R4, RZ, RZ, R15 ;  /* 0x000000ffff047224 */ /* 0x000fe400078e000f */
[----:B------:R-:W-:Y:S01]  /*5b90*/  IMAD.MOV.U32 R5, RZ, RZ, R23 ;  /* 0x000000ffff057224 */ /* 0x000fe200078e0017 */
[----:B-1----:R-:W-:Y:S06]  /*5ba0*/  @!P1 BRA `(.L_x_146) ;  /* 0x0000000000289947 */ /* 0x002fec0003800000 */
[----:B------:R-:W-:Y:S02]  /*5bb0*/  ULDC UR4, c[0x0][0x64c] ;  /* 0x0001930000047ab9 */ /* 0x000fe40000000800 */
[----:B------:R-:W-:-:S05]  /*5bc0*/  IADD3 R5, P1, R15, UR4, RZ ;  /* 0x000000040f057c10 */ /* 0x000fca000ff3e0ff */
[----:B------:R-:W-:-:S04]  /*5bd0*/  IMAD.X R23, RZ, RZ, R23, P1 ;  /* 0x000000ffff177224 */ /* 0x000fc800008e0617 */
[----:B------:R-:W-:-:S04]  /*5be0*/  IMAD.WIDE.U32 R6, R23, UR8, RZ ;  /* 0x0000000817067c25 */ /* 0x000fc8000f8e00ff */
[----:B------:R-:W-:-:S04]  /*5bf0*/  IMAD.WIDE.U32 R6, P1, R5, UR9, R6 ;  /* 0x0000000905067c25 */ /* 0x000fc8000f820006 */
[----:B------:R-:W-:-:S04]  /*5c00*/  IMAD.WIDE.U32 R4, R5, UR8, RZ ;  /* 0x0000000805047c25 */ /* 0x000fc8000f8e00ff */
[----:B------:R-:W-:Y:S01]  /*5c10*/  IMAD.MOV.U32 R4, RZ, RZ, R7 ;  /* 0x000000ffff047224 */ /* 0x000fe200078e0007 */
[----:B------:R-:W-:Y:S01]  /*5c20*/  IADD3 RZ, P3, R5, R6, RZ ;  /* 0x0000000605ff7210 */ /* 0x000fe20007f7e0ff */
[----:B------:R-:W-:-:S04]  /*5c30*/  IMAD.X R5, RZ, RZ, RZ, P1 ;  /* 0x000000ffff057224 */ /* 0x000fc800008e06ff */
[----:B------:R-:W-:-:S08]  /*5c40*/  IMAD.WIDE.U32.X R4, R23, UR9, R4, P3 ;  /* 0x0000000917047c25 */ /* 0x000fd000098e0404 */
.L_x_146:
[----:B------:R-:W-:Y:S01]  /*5c50*/  ISETP.NE.AND P1, PT, R2, 0x1, PT ;  /* 0x000000010200780c */ /* 0x000fe20003f25270 */
[----:B------:R-:W-:Y:S01]  /*5c60*/  ULDC UR4, c[0x0][0x648] ;  /* 0x0001920000047ab9 */ /* 0x000fe20000000800 */
[----:B------:R-:W-:Y:S01]  /*5c70*/  LOP3.LUT R21, R21, UR17, RZ, 0xc0, !PT ;  /* 0x0000001115157c12 */ /* 0x000fe2000f8ec0ff */
[----:B------:R-:W-:Y:S01]  /*5c80*/  IMAD.MOV R22, RZ, RZ, -R22 ;  /* 0x000000ffff167224 */ /* 0x000fe200078e0a16 */
[----:B------:R-:W-:Y:S01]  /*5c90*/  SHF.R.U64 R4, R4, UR4, R5 ;  /* 0x0000000404047c19 */ /* 0x000fe20008001205 */
[----:B------:R-:W-:Y:S01]  /*5ca0*/  ULDC UR4, c[0x0][0x638] ;  /* 0x00018e0000047ab9 */ /* 0x000fe20000000800 */
[----:B------:R-:W-:Y:S01]  /*5cb0*/  ULDC UR5, c[0x0][0x610] ;  /* 0x0001840000057ab9 */ /* 0x000fe20000000800 */
[----:B------:R-:W-:Y:S02]  /*5cc0*/  IMAD.MOV.U32 R5, RZ, RZ, 0x1 ;  /* 0x00000001ff057424 */ /* 0x000fe400078e00ff */
[----:B------:R-:W-:Y:S02]  /*5cd0*/  IMAD.MOV R6, RZ, RZ, -R4 ;  /* 0x000000ffff067224 */ /* 0x000fe400078e0a04 */
[----:B------:R-:W-:Y:S01]  /*5ce0*/  IMAD R21, R4, UR18, R21 ;  /* 0x0000001204157c24 */ /* 0x000fe2000f8e0215 */
[----:B------:R-:W-:Y:S01]  /*5cf0*/  LOP3.LUT R4, R9, UR16, RZ, 0xc0, !PT ;  /* 0x0000001009047c12 */ /* 0x000fe2000f8ec0ff */
[----:B0-----:R-:W-:-:S02]  /*5d00*/  @P1 IMAD R14, R20, R22, R13 ;  /* 0x00000016140e1224 */ /* 0x001fc400078e020d */
[----:B------:R-:W-:Y:S01]  /*5d10*/  IMAD R15, R6, UR4, R15 ;  /* 0x00000004060f7c24 */ /* 0x000fe2000f8e020f */
[----:B------:R-:W-:Y:S01]  /*5d20*/  ULDC UR4, c[0x0][0x600] ;  /* 0x0001800000047ab9 */ /* 0x000fe20000000800 */
[----:B------:R-:W-:Y:S02]  /*5d30*/  IMAD R14, R21, UR5, R14 ;  /* 0x00000005150e7c24 */ /* 0x000fe4000f8e020e */
[--C-:B------:R-:W-:Y:S01]  /*5d40*/  IMAD R15, R15, UR4, R4.reuse ;  /* 0x000000040f0f7c24 */ /* 0x100fe2000f8e0204 */
[----:B------:R-:W-:-:S04]  /*5d50*/  PRMT R4, R5, 0x7610, R4 ;  /* 0x0000761005047816 */ /* 0x000fc80000000004 */
[----:B------:R-:W-:Y:S02]  /*5d60*/  SEL R13, R15, R14, !P1 ;  /* 0x0000000e0f0d7207 */ /* 0x000fe40004800000 */
[----:B------:R-:W-:-:S07]  /*5d70*/  SEL R9, R14, R15, !P1 ;  /* 0x0000000f0e097207 */ /* 0x000fce0004800000 */
.L_x_144:
[----:B------:R-:W-:Y:S05]  /*5d80*/  BSYNC B1 ;  /* 0x0000000000017941 */ /* 0x000fea0003800000 */
.L_x_143:
[----:B------:R-:W-:-:S13]  /*5d90*/  LOP3.LUT P1, RZ, R4, 0xff, RZ, 0xc0, !PT ;  /* 0x000000ff04ff7812 */ /* 0x000fda000782c0ff */
[----:B------:R-:W-:Y:S05]  /*5da0*/  @P1 BRA `(.L_x_147) ;  /* 0xfffffff400441947 */ /* 0x000fea000383ffff */
[----:B------:R-:W-:Y:S05]  /*5db0*/  BSYNC B0 ;  /* 0x0000000000007941 */ /* 0x000fea0003800000 */
.L_x_135:
[----:B------:R-:W-:-:S03]  /*5dc0*/  UMOV UR4, 0xffffffff ;  /* 0xffffffff00047882 */ /* 0x000fc60000000000 */
[----:B------:R-:W-:Y:S05]  /*5dd0*/  BRA.DIV UR4, `(.L_x_148) ;  /* 0x0000000a04c47947 */ /* 0x000fea000b800000 */
[----:B------:R-:W-:-:S13]  /*5de0*/  ELECT P6, URZ, PT ;  /* 0x00000000003f782f */ /* 0x000fda00038c0000 */
.L_x_174:
[----:B------:R-:W-:Y:S04]  /*5df0*/  BSSY B0, `(.L_x_149) ;  /* 0x0000097000007945 */ /* 0x000fe80003800000 */
[----:B------:R-:W-:Y:S05]  /*5e00*/  @!P6 BRA `(.L_x_150) ;  /* 0x000000080054e947 */ /* 0x000fea0003800000 */
[----:B------:R-:W-:-:S04]  /*5e10*/  LOP3.LUT R19, R19, 0x2, RZ, 0xfc, !PT ;  /* 0x0000000213137812 */ /* 0x000fc800078efcff */
[----:B------:R-:W-:-:S13]  /*5e20*/  ISETP.NE.AND P0, PT, R19, 0x3, PT ;  /* 0x000000031300780c */ /* 0x000fda0003f05270 */
[----:B------:R-:W-:Y:S05]  /*5e30*/  @!P0 BRA `(.L_x_151) ;  /* 0x0000000000048947 */ /* 0x000fea0003800000 */
[----:B------:R-:W-:Y:S01]  /*5e40*/  BPT.TRAP 0x1 ;  /* 0x000000040000795c */ /* 0x000fe20000300000 */
.L_x_151:
[----:B------:R-:W0:Y:S01]  /*5e50*/  S2R R5, SR_CgaCtaId ;  /* 0x0000000000057919 */ /* 0x000e220000008800 */
[----:B------:R-:W-:Y:S02]  /*5e60*/  MOV R2, 0x400 ;  /* 0x0000040000027802 */ /* 0x000fe40000000f00 */
[----:B------:R-:W-:Y:S02]  /*5e70*/  SHF.L.U32 R4, R0, 0x1f, RZ ;  /* 0x0000001f00047819 */ /* 0x000fe400000006ff */
[----:B0-----:R-:W-:-:S05]  /*5e80*/  LEA R2, R5, R2, 0x18 ;  /* 0x0000000205027211 */ /* 0x001fca00078ec0ff */
[----:B------:R-:W-:-:S04]  /*5e90*/  VIADD R2, R2, 0x80 ;  /* 0x0000008002027836 */ /* 0x000fc80000000000 */
[C---:B------:R-:W-:Y:S02]  /*5ea0*/  IMAD R7, R3.reuse, 0x8, R2 ;  /* 0x0000000803077824 */ /* 0x040fe400078e0202 */
[----:B------:R-:W-:Y:S02]  /*5eb0*/  VIADD R3, R3, 0x1 ;  /* 0x0000000103037836 */ /* 0x000fe40000000000 */
[----:B------:R-:W0:Y:S03]  /*5ec0*/  SYNCS.PHASECHK.TRANS64.TRYWAIT P0, [R7+URZ], R4 ;  /* 0x00000004070075a7 */ /* 0x000e26000800017f */
[----:B------:R-:W-:-:S04]  /*5ed0*/  ISETP.NE.AND P1, PT, R3, 0x10, PT ;  /* 0x000000100300780c */ /* 0x000fc80003f25270 */
[----:B------:R-:W-:Y:S02]  /*5ee0*/  SEL R5, RZ, 0x1, P1 ;  /* 0x00000001ff057807 */ /* 0x000fe40000800000 */
[----:B------:R-:W-:Y:S02]  /*5ef0*/  SEL R3, R3, RZ, P1 ;  /* 0x000000ff03037207 */ /* 0x000fe40000800000 */
[----:B------:R-:W-:-:S03]  /*5f00*/  LOP3.LUT R6, R0, R5, RZ, 0x3c, !PT ;  /* 0x0000000500067212 */ /* 0x000fc600078e3cff */
[----:B------:R-:W-:Y:S01]  /*5f10*/  IMAD R8, R3, 0x8, R2 ;  /* 0x0000000803087824 */ /* 0x000fe200078e0202 */
[----:B------:R-:W-:Y:S01]  /*5f20*/  SHF.L.U32 R5, R6, 0x1f, RZ ;  /* 0x0000001f06057819 */ /* 0x000fe200000006ff */
[----:B0-----:R-:W-:Y:S06]  /*5f30*/  @!P0 BRA `(.L_x_152) ;  /* 0x00000008008c8947 */ /* 0x001fec0003800000 */
.L_x_175:
[----:B------:R-:W1:Y:S01]  /*5f40*/  SYNCS.PHASECHK.TRANS64.TRYWAIT P0, [R8+URZ], R5 ;  /* 0x00000005080075a7 */ /* 0x000e62000800017f */
[----:B------:R-:W-:-:S05]  /*5f50*/  VIADD R0, R3, 0x1 ;  /* 0x0000000103007836 */ /* 0x000fca0000000000 */
[----:B------:R-:W-:-:S04]  /*5f60*/  ISETP.NE.AND P1, PT, R0, 0x10, PT ;  /* 0x000000100000780c */ /* 0x000fc80003f25270 */
[----:B------:R-:W-:Y:S02]  /*5f70*/  SEL R3, RZ, 0x1, P1 ;  /* 0x00000001ff037807 */ /* 0x000fe40000800000 */
[----:B0-----:R-:W-:Y:S02]  /*5f80*/  SEL R7, R0, RZ, P1 ;  /* 0x000000ff00077207 */ /* 0x001fe40000800000 */
[----:B------:R-:W-:-:S03]  /*5f90*/  LOP3.LUT R6, R6, R3, RZ, 0x3c, !PT ;  /* 0x0000000306067212 */ /* 0x000fc600078e3cff */
[----:B------:R-:W-:Y:S01]  /*5fa0*/  IMAD R9, R7, 0x8, R2 ;  /* 0x0000000807097824 */ /* 0x000fe200078e0202 */
[----:B------:R-:W-:Y:S01]  /*5fb0*/  SHF.L.U32 R4, R6, 0x1f, RZ ;  /* 0x0000001f06047819 */ /* 0x000fe200000006ff */
[----:B-1----:R-:W-:Y:S06]  /*5fc0*/  @!P0 BRA `(.L_x_153) ;  /* 0x00000008007c8947 */ /* 0x002fec0003800000 */
.L_x_176:
[----:B------:R-:W1:Y:S01]  /*5fd0*/  SYNCS.PHASECHK.TRANS64.TRYWAIT P0, [R9+URZ], R4 ;  /* 0x00000004090075a7 */ /* 0x000e62000800017f */
[----:B------:R-:W-:-:S05]  /*5fe0*/  VIADD R0, R7, 0x1 ;  /* 0x0000000107007836 */ /* 0x000fca0000000000 */
[----:B------:R-:W-:-:S04]  /*5ff0*/  ISETP.NE.AND P1, PT, R0, 0x10, PT ;  /* 0x000000100000780c */ /* 0x000fc80003f25270 */
[----:B------:R-:W-:Y:S02]  /*6000*/  SEL R3, RZ, 0x1, P1 ;  /* 0x00000001ff037807 */ /* 0x000fe40000800000 */
[----:B------:R-:W-:Y:S02]  /*6010*/  SEL R7, R0, RZ, P1 ;  /* 0x000000ff00077207 */ /* 0x000fe40000800000 */
[----:B------:R-:W-:-:S03]  /*6020*/  LOP3.LUT R6, R6, R3, RZ, 0x3c, !PT ;  /* 0x0000000306067212 */ /* 0x000fc600078e3cff */
[----:B0-----:R-:W-:Y:S01]  /*6030*/  IMAD R8, R7, 0x8, R2 ;  /* 0x0000000807087824 */ /* 0x001fe200078e0202 */
[----:B------:R-:W-:Y:S01]  /*6040*/  SHF.L.U32 R5, R6, 0x1f, RZ ;  /* 0x0000001f06057819 */ /* 0x000fe200000006ff */
[----:B-1----:R-:W-:Y:S06]  /*6050*/  @!P0 BRA `(.L_x_154) ;  /* 0x00000008006c8947 */ /* 0x002fec0003800000 */
.L_x_177:
        /* <DEDUP_REMOVED lines=9> */
.L_x_178:
        /* <DEDUP_REMOVED lines=9> */
.L_x_179:
        /* <DEDUP_REMOVED lines=9> */
.L_x_180:
        /* <DEDUP_REMOVED lines=9> */
.L_x_181:
        /* <DEDUP_REMOVED lines=9> */
.L_x_182:
        /* <DEDUP_REMOVED lines=9> */
.L_x_183:
        /* <DEDUP_REMOVED lines=9> */
.L_x_184:
        /* <DEDUP_REMOVED lines=9> */
.L_x_185:
        /* <DEDUP_REMOVED lines=9> */
.L_x_186:
        /* <DEDUP_REMOVED lines=9> */
.L_x_187:
[----:B------:R-:W1:Y:S01]  /*6600*/  SYNCS.PHASECHK.TRANS64.TRYWAIT P0, [R8+URZ], R5 ;  /* 0x00000005080075a7 */ /* 0x000e62000800017f */
[----:B------:R-:W-:-:S05]  /*6610*/  VIADD R0, R7, 0x1 ;  /* 0x0000000107007836 */ /* 0x000fca0000000000 */
[----:B------:R-:W-:-:S04]  /*6620*/  ISETP.NE.AND P1, PT, R0, 0x10, PT ;  /* 0x000000100000780c */ /* 0x000fc80003f25270 */
[----:B------:R-:W-:Y:S02]  /*6630*/  SEL R3, RZ, 0x1, P1 ;  /* 0x00000001ff037807 */ /* 0x000fe40000800000 */
[----:B------:R-:W-:Y:S02]  /*6640*/  SEL R7, R0, RZ, P1 ;  /* 0x000000ff00077207 */ /* 0x000fe40000800000 */
[----:B0-----:R-:W-:-:S03]  /*6650*/  LOP3.LUT R9, R6, R3, RZ, 0x3c, !PT ;  /* 0x0000000306097212 */ /* 0x001fc600078e3cff */
[----:B------:R-:W-:Y:S01]  /*6660*/  IMAD R11, R7, 0x8, R2 ;  /* 0x00000008070b7824 */ /* 0x000fe200078e0202 */
[----:B------:R-:W-:Y:S01]  /*6670*/  SHF.L.U32 R6, R9, 0x1f, RZ ;  /* 0x0000001f09067819 */ /* 0x000fe200000006ff */
[----:B-1----:R-:W-:Y:S06]  /*6680*/  @!P0 BRA `(.L_x_165) ;  /* 0x0000000400bc8947 */ /* 0x002fec0003800000 */
.L_x_188:
[----:B------:R-:W1:Y:S01]  /*6690*/  SYNCS.PHASECHK.TRANS64.TRYWAIT P0, [R11+URZ], R6 ;  /* 0x000000060b0075a7 */ /* 0x000e62000800017f */
[----:B------:R-:W-:-:S05]  /*66a0*/  VIADD R0, R7, 0x1 ;  /* 0x0000000107007836 */ /* 0x000fca0000000000 */
[----:B------:R-:W-:-:S04]  /*66b0*/  ISETP.NE.AND P1, PT, R0, 0x10, PT ;  /* 0x000000100000780c */ /* 0x000fc80003f25270 */
[----:B------:R-:W-:Y:S02]  /*66c0*/  SEL R4, RZ, 0x1, P1 ;  /* 0x00000001ff047807 */ /* 0x000fe40000800000 */
[----:B------:R-:W-:Y:S02]  /*66d0*/  SEL R3, R0, RZ, P1 ;  /* 0x000000ff00037207 */ /* 0x000fe40000800000 */
[----:B------:R-:W-:Y:S01]  /*66e0*/  LOP3.LUT R0, R9, R4, RZ, 0x3c, !PT ;  /* 0x0000000409007212 */ /* 0x000fe200078e3cff */
[----:B-1----:R-:W-:Y:S06]  /*66f0*/  @!P0 BRA `(.L_x_166) ;  /* 0x0000000400b48947 */ /* 0x002fec0003800000 */
.L_x_189:
[----:B------:R-:W-:Y:S01]  /*6700*/  IMAD R3, R3, 0x8, R2 ;  /* 0x0000000803037824 */ /* 0x000fe200078e0202 */
[----:B------:R-:W-:-:S07]  /*6710*/  SHF.L.U32 R0, R0, 0x1f, RZ ;  /* 0x0000001f00007819 */ /* 0x000fce00000006ff */
.L_x_167:
[----:B--2---:R2:W3:Y:S02]  /*6720*/  SYNCS.PHASECHK.TRANS64.TRYWAIT P0, [R3+URZ], R0 ;  /* 0x00000000030075a7 */ /* 0x0044e4000800017f */
[----:B---3--:R-:W-:Y:S05]  /*6730*/  @!P0 NANOSLEEP.SYNCS 0x989680 ;  /* 0x009896800000895d */ /* 0x008fea0003900000 */
[----:B------:R-:W3:Y:S02]  /*6740*/  @!P0 SYNCS.PHASECHK.TRANS64 P0, [R3+URZ], R0 ;  /* 0x00000000030085a7 */ /* 0x000ee4000800007f */
[----:B---3--:R-:W-:Y:S05]  /*6750*/  @!P0 BRA `(.L_x_167) ;  /* 0xfffffffc00f08947 */ /* 0x008fea000383ffff */
.L_x_150:
[----:B------:R-:W-:Y:S05]  /*6760*/  BSYNC B0 ;  /* 0x0000000000007941 */ /* 0x000fea0003800000 */
.L_x_149:
[----:B------:R-:W-:Y:S05]  /*6770*/  EXIT ;  /* 0x000000000000794d */ /* 0x000fea0003800000 */
.L_x_18:
[----:B-1----:R1:W2:Y:S02]  /*6780*/  SYNCS.PHASECHK.TRANS64.TRYWAIT P1, [R3+URZ], R0 ;  /* 0x00000000030075a7 */ /* 0x0022a4000802017f */
[----:B--2---:R-:W-:Y:S05]  /*6790*/  @!P1 NANOSLEEP.SYNCS 0x989680 ;  /* 0x009896800000995d */ /* 0x004fea0003900000 */
[----:B------:R-:W2:Y:S02]  /*67a0*/  @!P1 SYNCS.PHASECHK.TRANS64 P1, [R3+URZ], R0 ;  /* 0x00000000030095a7 */ /* 0x000ea4000802007f */
[----:B--2---:R-:W-:Y:S05]  /*67b0*/  @!P1 BRA `(.L_x_18) ;  /* 0xfffffffc00f09947 */ /* 0x004fea000383ffff */
[----:B------:R-:W-:Y:S05]  /*67c0*/  BRA `(.L_x_17) ;  /* 0xffffffac004c7947 */ /* 0x000fea000383ffff */
.L_x_23:
[----:B-1----:R1:W2:Y:S02]  /*67d0*/  SYNCS.PHASECHK.TRANS64.TRYWAIT P1, [R5+URZ], R4 ;  /* 0x00000004050075a7 */ /* 0x0022a4000802017f */
[----:B--2---:R-:W-:Y:S05]  /*67e0*/  @!P1 NANOSLEEP.SYNCS 0x989680 ;  /* 0x009896800000995d */ /* 0x004fea0003900000 */
[----:B------:R-:W2:Y:S02]  /*67f0*/  @!P1 SYNCS.PHASECHK.TRANS64 P1, [R5+URZ], R4 ;  /* 0x00000004050095a7 */ /* 0x000ea4000802007f */
[----:B--2---:R-:W-:Y:S05]  /*6800*/  @!P1 BRA `(.L_x_23) ;  /* 0xfffffffc00f09947 */ /* 0x004fea000383ffff */
[----:B------:R-:W-:Y:S05]  /*6810*/  BRA `(.L_x_22) ;  /* 0xffffffac00f87947 */ /* 0x000fea000383ffff */
.L_x_136:
[----:B------:R-:W-:Y:S01]  /*6820*/  BSSY B1, `(.L_x_168) ;  /* 0x0000006000017945 */ /* 0x000fe20003800000 */
[----:B------:R-:W-:-:S07]  /*6830*/  IMAD.MOV.U32 R15, RZ, RZ, -0x1 ;  /* 0xffffffffff0f7424 */ /* 0x000fce00078e00ff */
[----:B------:R-:W-:Y:S05]  /*6840*/  WARPSYNC.COLLECTIVE R15, `(.L_x_169) ;  /* 0x000000000f0c7348 */ /* 0x000fea0003c00000 */
[----:B------:R-:W-:Y:S02]  /*6850*/  ELECT P6, UR62, PT ;  /* 0x00000000003e782f */ /* 0x000fe400038c0000 */
[----:B------:R-:W-:Y:S01]  /*6860*/  MOV R14, UR62 ;  /* 0x0000003e000e7c02 */ /* 0x000fe20008000f00 */
[----:B------:R-:W-:Y:S10]  /*6870*/  ENDCOLLECTIVE ;  /* 0x000000000000791b */ /* 0x000ff40003800000 */
.L_x_169:
[----:B------:R-:W-:Y:S05]  /*6880*/  BSYNC B1 ;  /* 0x0000000000017941 */ /* 0x000fea0003800000 */
.L_x_168:
[----:B------:R-:W-:Y:S05]  /*6890*/  BRA `(.L_x_170) ;  /* 0xffffffe800947947 */ /* 0x000fea000383ffff */
.L_x_139:
[----:B0-----:R0:W1:Y:S02]  /*68a0*/  SYNCS.PHASECHK.TRANS64.TRYWAIT P1, [R14+URZ+0x80], R7 ;  /* 0x000080070e0075a7 */ /* 0x001064000802017f */
[----:B-1----:R-:W-:Y:S05]  /*68b0*/  @!P1 NANOSLEEP.SYNCS 0x989680 ;  /* 0x009896800000995d */ /* 0x002fea0003900000 */
[----:B------:R-:W1:Y:S02]  /*68c0*/  @!P1 SYNCS.PHASECHK.TRANS64 P1, [R14+URZ+0x80], R7 ;  /* 0x000080070e0095a7 */ /* 0x000e64000802007f */
[----:B-1----:R-:W-:Y:S05]  /*68d0*/  @!P1 BRA `(.L_x_139) ;  /* 0xfffffffc00f09947 */ /* 0x002fea000383ffff */
[----:B------:R-:W-:Y:S05]  /*68e0*/  BRA `(.L_x_171) ;  /* 0xffffffe800c87947 */ /* 0x000fea000383ffff */
.L_x_148:
[----:B------:R-:W-:Y:S01]  /*68f0*/  BSSY B0, `(.L_x_172) ;  /* 0x0000006000007945 */ /* 0x000fe20003800000 */
[----:B------:R-:W-:-:S07]  /*6900*/  IMAD.MOV.U32 R15, RZ, RZ, -0x1 ;  /* 0xffffffffff0f7424 */ /* 0x000fce00078e00ff */
[----:B------:R-:W-:Y:S05]  /*6910*/  WARPSYNC.COLLECTIVE R15, `(.L_x_173) ;  /* 0x000000000f0c7348 */ /* 0x000fea0003c00000 */
[----:B------:R-:W-:Y:S02]  /*6920*/  ELECT P6, UR62, PT ;  /* 0x00000000003e782f */ /* 0x000fe400038c0000 */
[----:B------:R-:W-:Y:S01]  /*6930*/  MOV R14, UR62 ;  /* 0x0000003e000e7c02 */ /* 0x000fe20008000f00 */
[----:B------:R-:W-:Y:S10]  /*6940*/  ENDCOLLECTIVE ;  /* 0x000000000000791b */ /* 0x000ff40003800000 */
.L_x_173:
[----:B------:R-:W-:Y:S05]  /*6950*/  BSYNC B0 ;  /* 0x0000000000007941 */ /* 0x000fea0003800000 */
.L_x_172:
[----:B------:R-:W-:Y:S05]  /*6960*/  BRA `(.L_x_174) ;  /* 0xfffffff400207947 */ /* 0x000fea000383ffff */
.L_x_152:
[----:B0-----:R0:W1:Y:S02]  /*6970*/  SYNCS.PHASECHK.TRANS64.TRYWAIT P0, [R7+URZ], R4 ;  /* 0x00000004070075a7 */ /* 0x001064000800017f */
[----:B-1----:R-:W-:Y:S05]  /*6980*/  @!P0 NANOSLEEP.SYNCS 0x989680 ;  /* 0x009896800000895d */ /* 0x002fea0003900000 */
[----:B------:R-:W1:Y:S02]  /*6990*/  @!P0 SYNCS.PHASECHK.TRANS64 P0, [R7+URZ], R4 ;  /* 0x00000004070085a7 */ /* 0x000e64000800007f */
[----:B-1----:R-:W-:Y:S05]  /*69a0*/  @!P0 BRA `(.L_x_152) ;  /* 0xfffffffc00f08947 */ /* 0x002fea000383ffff */
[----:B------:R-:W-:Y:S05]  /*69b0*/  BRA `(.L_x_175) ;  /* 0xfffffff400607947 */ /* 0x000fea000383ffff */
.L_x_153:
[----:B0-----:R0:W1:Y:S02]  /*69c0*/  SYNCS.PHASECHK.TRANS64.TRYWAIT P0, [R8+URZ], R5 ;  /* 0x00000005080075a7 */ /* 0x001064000800017f */
[----:B-1----:R-:W-:Y:S05]  /*69d0*/  @!P0 NANOSLEEP.SYNCS 0x989680 ;  /* 0x009896800000895d */ /* 0x002fea0003900000 */
[----:B------:R-:W1:Y:S02]  /*69e0*/  @!P0 SYNCS.PHASECHK.TRANS64 P0, [R8+URZ], R5 ;  /* 0x00000005080085a7 */ /* 0x000e64000800007f */
[----:B-1----:R-:W-:Y:S05]  /*69f0*/  @!P0 BRA `(.L_x_153) ;  /* 0xfffffffc00f08947 */ /* 0x002fea000383ffff */
[----:B------:R-:W-:Y:S05]  /*6a00*/  BRA `(.L_x_176) ;  /* 0xfffffff400707947 */ /* 0x000fea000383ffff */
.L_x_154:
[----:B0-----:R0:W1:Y:S02]  /*6a10*/  SYNCS.PHASECHK.TRANS64.TRYWAIT P0, [R9+URZ], R4 ;  /* 0x00000004090075a7 */ /* 0x001064000800017f */
[----:B-1----:R-:W-:Y:S05]  /*6a20*/  @!P0 NANOSLEEP.SYNCS 0x989680 ;  /* 0x009896800000895d */ /* 0x002fea0003900000 */
[----:B------:R-:W1:Y:S02]  /*6a30*/  @!P0 SYNCS.PHASECHK.TRANS64 P0, [R9+URZ], R4 ;  /* 0x00000004090085a7 */ /* 0x000e64000800007f */
[----:B-1----:R-:W-:Y:S05]  /*6a40*/  @!P0 BRA `(.L_x_154) ;  /* 0xfffffffc00f08947 */ /* 0x002fea000383ffff */
[----:B------:R-:W-:Y:S05]  /*6a50*/  BRA `(.L_x_177) ;  /* 0xfffffff400807947 */ /* 0x000fea000383ffff */
.L_x_155:
[----:B0-----:R0:W1:Y:S02]  /*6a60*/  SYNCS.PHASECHK.TRANS64.TRYWAIT P0, [R8+URZ], R5 ;  /* 0x00000005080075a7 */ /* 0x001064000800017f */
[----:B-1----:R-:W-:Y:S05]  /*6a70*/  @!P0 NANOSLEEP.SYNCS 0x989680 ;  /* 0x009896800000895d */ /* 0x002fea0003900000 */
[----:B------:R-:W1:Y:S02]  /*6a80*/  @!P0 SYNCS.PHASECHK.TRANS64 P0, [R8+URZ], R5 ;  /* 0x00000005080085a7 */ /* 0x000e64000800007f */
[----:B-1----:R-:W-:Y:S05]  /*6a90*/  @!P0 BRA `(.L_x_155) ;  /* 0xfffffffc00f08947 */ /* 0x002fea000383ffff */
[----:B------:R-:W-:Y:S05]  /*6aa0*/  BRA `(.L_x_178) ;  /* 0xfffffff400907947 */ /* 0x000fea000383ffff */
.L_x_156:
[----:B0-----:R0:W1:Y:S02]  /*6ab0*/  SYNCS.PHASECHK.TRANS64.TRYWAIT P0, [R9+URZ], R4 ;  /* 0x00000004090075a7 */ /* 0x001064000800017f */
[----:B-1----:R-:W-:Y:S05]  /*6ac0*/  @!P0 NANOSLEEP.SYNCS 0x989680 ;  /* 0x009896800000895d */ /* 0x002fea0003900000 */
[----:B------:R-:W1:Y:S02]  /*6ad0*/  @!P0 SYNCS.PHASECHK.TRANS64 P0, [R9+URZ], R4 ;  /* 0x00000004090085a7 */ /* 0x000e64000800007f */
[----:B-1----:R-:W-:Y:S05]  /*6ae0*/  @!P0 BRA `(.L_x_156) ;  /* 0xfffffffc00f08947 */ /* 0x002fea000383ffff */
[----:B------:R-:W-:Y:S05]  /*6af0*/  BRA `(.L_x_179) ;  /* 0xfffffff400a07947 */ /* 0x000fea000383ffff */
.L_x_157:
[----:B0-----:R0:W1:Y:S02]  /*6b00*/  SYNCS.PHASECHK.TRANS64.TRYWAIT P0, [R8+URZ], R5 ;  /* 0x00000005080075a7 */ /* 0x001064000800017f */
[----:B-1----:R-:W-:Y:S05]  /*6b10*/  @!P0 NANOSLEEP.SYNCS 0x989680 ;  /* 0x009896800000895d */ /* 0x002fea0003900000 */
[----:B------:R-:W1:Y:S02]  /*6b20*/  @!P0 SYNCS.PHASECHK.TRANS64 P0, [R8+URZ], R5 ;  /* 0x00000005080085a7 */ /* 0x000e64000800007f */
[----:B-1----:R-:W-:Y:S05]  /*6b30*/  @!P0 BRA `(.L_x_157) ;  /* 0xfffffffc00f08947 */ /* 0x002fea000383ffff */
[----:B------:R-:W-:Y:S05]  /*6b40*/  BRA `(.L_x_180) ;  /* 0xfffffff400b07947 */ /* 0x000fea000383ffff */
.L_x_158:
[----:B0-----:R0:W1:Y:S02]  /*6b50*/  SYNCS.PHASECHK.TRANS64.TRYWAIT P0, [R9+URZ], R4 ;  /* 0x00000004090075a7 */ /* 0x001064000800017f */
[----:B-1----:R-:W-:Y:S05]  /*6b60*/  @!P0 NANOSLEEP.SYNCS 0x989680 ;  /* 0x009896800000895d */ /* 0x002fea0003900000 */
[----:B------:R-:W1:Y:S02]  /*6b70*/  @!P0 SYNCS.PHASECHK.TRANS64 P0, [R9+URZ], R4 ;  /* 0x00000004090085a7 */ /* 0x000e64000800007f */
[----:B-1----:R-:W-:Y:S05]  /*6b80*/  @!P0 BRA `(.L_x_158) ;  /* 0xfffffffc00f08947 */ /* 0x002fea000383ffff */
[----:B------:R-:W-:Y:S05]  /*6b90*/  BRA `(.L_x_181) ;  /* 0xfffffff400c07947 */ /* 0x000fea000383ffff */
.L_x_159:
[----:B0-----:R0:W1:Y:S02]  /*6ba0*/  SYNCS.PHASECHK.TRANS64.TRYWAIT P0, [R8+URZ], R5 ;  /* 0x00000005080075a7 */ /* 0x001064000800017f */
[----:B-1----:R-:W-:Y:S05]  /*6bb0*/  @!P0 NANOSLEEP.SYNCS 0x989680 ;  /* 0x009896800000895d */ /* 0x002fea0003900000 */
[----:B------:R-:W1:Y:S02]  /*6bc0*/  @!P0 SYNCS.PHASECHK.TRANS64 P0, [R8+URZ], R5 ;  /* 0x00000005080085a7 */ /* 0x000e64000800007f */
[----:B-1----:R-:W-:Y:S05]  /*6bd0*/  @!P0 BRA `(.L_x_159) ;  /* 0xfffffffc00f08947 */ /* 0x002fea000383ffff */
[----:B------:R-:W-:Y:S05]  /*6be0*/  BRA `(.L_x_182) ;  /* 0xfffffff400d07947 */ /* 0x000fea000383ffff */
.L_x_160:
[----:B0-----:R0:W1:Y:S02]  /*6bf0*/  SYNCS.PHASECHK.TRANS64.TRYWAIT P0, [R9+URZ], R4 ;  /* 0x00000004090075a7 */ /* 0x001064000800017f */
[----:B-1----:R-:W-:Y:S05]  /*6c00*/  @!P0 NANOSLEEP.SYNCS 0x989680 ;  /* 0x009896800000895d */ /* 0x002fea0003900000 */
[----:B------:R-:W1:Y:S02]  /*6c10*/  @!P0 SYNCS.PHASECHK.TRANS64 P0, [R9+URZ], R4 ;  /* 0x00000004090085a7 */ /* 0x000e64000800007f */
[----:B-1----:R-:W-:Y:S05]  /*6c20*/  @!P0 BRA `(.L_x_160) ;  /* 0xfffffffc00f08947 */ /* 0x002fea000383ffff */
[----:B------:R-:W-:Y:S05]  /*6c30*/  BRA `(.L_x_183) ;  /* 0xfffffff400e07947 */ /* 0x000fea000383ffff */
.L_x_161:
[----:B0-----:R0:W1:Y:S02]  /*6c40*/  SYNCS.PHASECHK.TRANS64.TRYWAIT P0, [R8+URZ], R5 ;  /* 0x00000005080075a7 */ /* 0x001064000800017f */
[----:B-1----:R-:W-:Y:S05]  /*6c50*/  @!P0 NANOSLEEP.SYNCS 0x989680 ;  /* 0x009896800000895d */ /* 0x002fea0003900000 */
[----:B------:R-:W1:Y:S02]  /*6c60*/  @!P0 SYNCS.PHASECHK.TRANS64 P0, [R8+URZ], R5 ;  /* 0x00000005080085a7 */ /* 0x000e64000800007f */
[----:B-1----:R-:W-:Y:S05]  /*6c70*/  @!P0 BRA `(.L_x_161) ;  /* 0xfffffffc00f08947 */ /* 0x002fea000383ffff */
[----:B------:R-:W-:Y:S05]  /*6c80*/  BRA `(.L_x_184) ;  /* 0xfffffff400f07947 */ /* 0x000fea000383ffff */
.L_x_162:
[----:B0-----:R0:W1:Y:S02]  /*6c90*/  SYNCS.PHASECHK.TRANS64.TRYWAIT P0, [R9+URZ], R4 ;  /* 0x00000004090075a7 */ /* 0x001064000800017f */
[----:B-1----:R-:W-:Y:S05]  /*6ca0*/  @!P0 NANOSLEEP.SYNCS 0x989680 ;  /* 0x009896800000895d */ /* 0x002fea0003900000 */
[----:B------:R-:W1:Y:S02]  /*6cb0*/  @!P0 SYNCS.PHASECHK.TRANS64 P0, [R9+URZ], R4 ;  /* 0x00000004090085a7 */ /* 0x000e64000800007f */
[----:B-1----:R-:W-:Y:S05]  /*6cc0*/  @!P0 BRA `(.L_x_162) ;  /* 0xfffffffc00f08947 */ /* 0x002fea000383ffff */
[----:B------:R-:W-:Y:S05]  /*6cd0*/  BRA `(.L_x_185) ;  /* 0xfffffff800007947 */ /* 0x000fea000383ffff */
.L_x_163:
[----:B0-----:R0:W1:Y:S02]  /*6ce0*/  SYNCS.PHASECHK.TRANS64.TRYWAIT P0, [R8+URZ], R5 ;  /* 0x00000005080075a7 */ /* 0x001064000800017f */
[----:B-1----:R-:W-:Y:S05]  /*6cf0*/  @!P0 NANOSLEEP.SYNCS 0x989680 ;  /* 0x009896800000895d */ /* 0x002fea0003900000 */
[----:B------:R-:W1:Y:S02]  /*6d00*/  @!P0 SYNCS.PHASECHK.TRANS64 P0, [R8+URZ], R5 ;  /* 0x00000005080085a7 */ /* 0x000e64000800007f */
[----:B-1----:R-:W-:Y:S05]  /*6d10*/  @!P0 BRA `(.L_x_163) ;  /* 0xfffffffc00f08947 */ /* 0x002fea000383ffff */
[----:B------:R-:W-:Y:S05]  /*6d20*/  BRA `(.L_x_186) ;  /* 0xfffffff800107947 */ /* 0x000fea000383ffff */
.L_x_164:
[----:B0-----:R0:W1:Y:S02]  /*6d30*/  SYNCS.PHASECHK.TRANS64.TRYWAIT P0, [R9+URZ], R4 ;  /* 0x00000004090075a7 */ /* 0x001064000800017f */
[----:B-1----:R-:W-:Y:S05]  /*6d40*/  @!P0 NANOSLEEP.SYNCS 0x989680 ;  /* 0x009896800000895d */ /* 0x002fea0003900000 */
[----:B------:R-:W1:Y:S02]  /*6d50*/  @!P0 SYNCS.PHASECHK.TRANS64 P0, [R9+URZ], R4 ;  /* 0x00000004090085a7 */ /* 0x000e64000800007f */
[----:B-1----:R-:W-:Y:S05]  /*6d60*/  @!P0 BRA `(.L_x_164) ;  /* 0xfffffffc00f08947 */ /* 0x002fea000383ffff */
[----:B------:R-:W-:Y:S05]  /*6d70*/  BRA `(.L_x_187) ;  /* 0xfffffff800207947 */ /* 0x000fea000383ffff */
.L_x_165:
[----:B0-----:R0:W1:Y:S02]  /*6d80*/  SYNCS.PHASECHK.TRANS64.TRYWAIT P0, [R8+URZ], R5 ;  /* 0x00000005080075a7 */ /* 0x001064000800017f */
[----:B-1----:R-:W-:Y:S05]  /*6d90*/  @!P0 NANOSLEEP.SYNCS 0x989680 ;  /* 0x009896800000895d */ /* 0x002fea0003900000 */
[----:B------:R-:W1:Y:S02]  /*6da0*/  @!P0 SYNCS.PHASECHK.TRANS64 P0, [R8+URZ], R5 ;  /* 0x00000005080085a7 */ /* 0x000e64000800007f */
[----:B-1----:R-:W-:Y:S05]  /*6db0*/  @!P0 BRA `(.L_x_165) ;  /* 0xfffffffc00f08947 */ /* 0x002fea000383ffff */
[----:B------:R-:W-:Y:S05]  /*6dc0*/  BRA `(.L_x_188) ;  /* 0xfffffff800307947 */ /* 0x000fea000383ffff */
.L_x_166:
[----:B-1----:R1:W2:Y:S02]  /*6dd0*/  SYNCS.PHASECHK.TRANS64.TRYWAIT P0, [R11+URZ], R6 ;  /* 0x000000060b0075a7 */ /* 0x0022a4000800017f */
[----:B--2---:R-:W-:Y:S05]  /*6de0*/  @!P0 NANOSLEEP.SYNCS 0x989680 ;  /* 0x009896800000895d */ /* 0x004fea0003900000 */
[----:B------:R-:W2:Y:S02]  /*6df0*/  @!P0 SYNCS.PHASECHK.TRANS64 P0, [R11+URZ], R6 ;  /* 0x000000060b0085a7 */ /* 0x000ea4000800007f */
[----:B--2---:R-:W-:Y:S05]  /*6e00*/  @!P0 BRA `(.L_x_166) ;  /* 0xfffffffc00f08947 */ /* 0x004fea000383ffff */
[----:B------:R-:W-:Y:S05]  /*6e10*/  BRA `(.L_x_189) ;  /* 0xfffffff800387947 */ /* 0x000fea000383ffff */
.L_x_190:
[----:B------:R-:W-:-:S00]  /*6e20*/  BRA `(.L_x_190) ;  /* 0xfffffffc00fc7947 */ /* 0x000fc0000383ffff */
[----:B------:R-:W-:-:S00]  /*6e30*/  NOP ;  /* 0x0000000000007918 */ /* 0x000fc00000000000 */
        /* <DEDUP_REMOVED lines=12> */
.L_x_191:


//--------------------- .nv.global.init           --------------------------
	.section	.nv.global.init,"aw",@progbits
.nv.global.init:
	.type		$str$22,@object
	.size		$str$22,($str$23 - $str$22)
$str$22:
        /*0000*/ 	.byte	0x6b, 0x5f, 0x74, 0x69, 0x6c, 0x65, 0x5f, 0x63, 0x6f, 0x75, 0x6e, 0x74, 0x20, 0x3e, 0x3d, 0x20
        /*0010*/ 	.byte	0x31, 0x00
	.type		$str$23,@object
	.size		$str$23,(__unnamed_1 - $str$23)
$str$23:
        /*0012*/ 	.byte	0x2f, 0x74, 0x6d, 0x70, 0x2f, 0x63, 0x75, 0x74, 0x6c, 0x61, 0x73, 0x73, 0x5f, 0x73, 0x77, 0x65
        /*0022*/ 	.byte	0x65, 0x70, 0x5f, 0x73, 0x72, 0x63, 0x2f, 0x69, 0x6e, 0x63, 0x6c, 0x75, 0x64, 0x65, 0x2f, 0x63
        /*0032*/ 	.byte	0x75, 0x74, 0x6c, 0x61, 0x73, 0x73, 0x2f, 0x67, 0x65, 0x6d, 0x6d, 0x2f, 0x63, 0x6f, 0x6c, 0x6c
        /*0042*/ 	.byte	0x65, 0x63, 0x74, 0x69, 0x76, 0x65, 0x2f, 0x73, 0x6d, 0x39, 0x30, 0x5f, 0x6d, 0x6d, 0x61, 0x5f
        /*0052*/ 	.byte	0x74, 0x6d, 0x61, 0x5f, 0x67, 0x6d, 0x6d, 0x61, 0x5f, 0x73, 0x73, 0x5f, 0x77, 0x61, 0x72, 0x70
        /*0062*/ 	.byte	0x73, 0x70, 0x65, 0x63, 0x69, 0x61, 0x6c, 0x69, 0x7a, 0x65, 0x64, 0x2e, 0x68, 0x70, 0x70, 0x00
	.type		__unnamed_1,@object
	.size		__unnamed_1,(.L_0 - __unnamed_1)
__unnamed_1:
        /*0072*/ 	.byte	0x76, 0x6f, 0x69, 0x64, 0x20, 0x63, 0x75, 0x74, 0x6c, 0x61, 0x73, 0x73, 0x3a, 0x3a, 0x67, 0x65
        /* <DEDUP_REMOVED lines=171> */
        /*0b32*/ 	.byte	0x74, 0x65, 0x3a, 0x3a, 0x69, 0x64, 0x65, 0x6e, 0x74, 0x69, 0x74, 0x79, 0x5d, 0x00
.L_0:


//--------------------- .nv.shared._ZN7cutlass13device_kernelINS_4gemm6kernel13GemmUniversalIN4cute5tupleIJiiiiEEENS1_10collective13CollectiveMmaINS1_34MainloopSm90TmaGmmaWarpSpecializedILi16ENS5_IJNS4_1CILi1EEESB_SB_EEENS1_35KernelTmaWarpSpecializedCooperativeEEENS5_IJNSA_ILi128EEENSA_ILi96EEENSA_ILi64EEEEEEaNS5_IJlSB_lEEEaSJ_NS4_8TiledMMAINS4_8MMA_AtomIJNS4_4SM904GMMA26MMA_64x96x32_S32S8S8_SS_TNEEEENS4_6LayoutINS5_IJNSA_ILi2EEESB_SB_EEENS5_IJSB_NSA_ILi0EEEST_EEEEENS5_IJNS4_10UnderscoreESW_SW_EEEEENS4_13SM90_TMA_LOADENS4_14ComposedLayoutINS4_7SwizzleILi2ELi4ELi3EEENS4_18smem_ptr_flag_bitsILi8EEENSQ_INS5_IJNSA_ILi8EEESH_EEENS5_IJSH_SB_EEEEEEEvNS4_8identityESZ_S19_vS1A_EENS_8epilogue10collective6detail29Sm90TmaWarpSpecializedAdapterINS1D_15DefaultEpilogueIaSJ_SJ_NS1C_6thread17LinearCombinationIaLi1EiiLNS1H_9ScaleType4KindE0ELNS_15FloatRoundStyleE2EaEENS1_15EpilogueDefaultEEEEEvvEEEEvNT_6ParamsE --------------------------
	.section	.nv.shared._ZN7cutlass13device_kernelINS_4gemm6kernel13GemmUniversalIN4cute5tupleIJiiiiEEENS1_10collective13CollectiveMmaINS1_34MainloopSm90TmaGmmaWarpSpecializedILi16ENS5_IJNS4_1CILi1EEESB_SB_EEENS1_35KernelTmaWarpSpecializedCooperativeEEENS5_IJNSA_ILi128EEENSA_ILi96EEENSA_ILi64EEEEEEaNS5_IJlSB_lEEEaSJ_NS4_8TiledMMAINS4_8MMA_AtomIJNS4_4SM904GMMA26MMA_64x96x32_S32S8S8_SS_TNEEEENS4_6LayoutINS5_IJNSA_ILi2EEESB_SB_EEENS5_IJSB_NSA_ILi0EEEST_EEEEENS5_IJNS4_10UnderscoreESW_SW_EEEEENS4_13SM90_TMA_LOADENS4_14ComposedLayoutINS4_7SwizzleILi2ELi4ELi3EEENS4_18smem_ptr_flag_bitsILi8EEENSQ_INS5_IJNSA_ILi8EEESH_EEENS5_IJSH_SB_EEEEEEEvNS4_8identityESZ_S19_vS1A_EENS_8epilogue10collective6detail29Sm90TmaWarpSpecializedAdapterINS1D_15DefaultEpilogueIaSJ_SJ_NS1C_6thread17LinearCombinationIaLi1EiiLNS1H_9ScaleType4KindE0ELNS_15FloatRoundStyleE2EaEENS1_15EpilogueDefaultEEEEEvvEEEEvNT_6ParamsE,"aw",@nobits
	.sectionflags	@""
	.align	16
	.zero		1024


//--------------------- .nv.shared.reserved.0     --------------------------
	.section	.nv.shared.reserved.0,"aw",@nobits
	.weak		__nv_reservedSMEM_offset_0_alias
	.size		__nv_reservedSMEM_offset_0_alias, 0, 0
	.other		__nv_reservedSMEM_offset_0_alias,@"STO_CUDA_RESERVED_SHARED STV_DEFAULT"
__nv_reservedSMEM_offset_0_alias:
	.zero		0


//--------------------- .nv.global                --------------------------
	.section	.nv.global,"aw",@nobits
.nv.global:
	.type		_ZN39_INTERNAL_cb8c8255_4_k_cu_fab49cbf_36404cute1_E,@object
	.size		_ZN39_INTERNAL_cb8c8255_4_k_cu_fab49cbf_36404cute1_E,(_ZN39_INTERNAL_cb8c8255_4_k_cu_fab49cbf_36404cuda3std3__45__cpo6cbeginE - _ZN39_INTERNAL_cb8c8255_4_k_cu_fab49cbf_36404cute1_E)
_ZN39_INTERNAL_cb8c8255_4_k_cu_fab49cbf_36404cute1_E:
	.zero		1
	.type		_ZN39_INTERNAL_cb8c8255_4_k_cu_fab49cbf_36404cuda3std3__45__cpo6cbeginE,@object
	.size		_ZN39_INTERNAL_cb8c8255_4_k_cu_fab49cbf_36404cuda3std3__45__cpo6cbeginE,(_ZN39_INTERNAL_cb8c8255_4_k_cu_fab49cbf_36404cuda3std3__48in_placeE - _ZN39_INTERNAL_cb8c8255_4_k_cu_fab49cbf_36404cuda3std3__45__cpo6cbeginE)
_ZN39_INTERNAL_cb8c8255_4_k_cu_fab49cbf_36404cuda3std3__45__cpo6cbeginE:
	.zero		1
	.type		_ZN39_INTERNAL_cb8c8255_4_k_cu_fab49cbf_36404cuda3std3__48in_placeE,@object
	.size		_ZN39_INTERNAL_cb8c8255_4_k_cu_fab49cbf_36404cuda3std3__48in_placeE,(_ZN39_INTERNAL_cb8c8255_4_k_cu_fab49cbf_36404cuda3std6ranges3__45__cpo9iter_moveE - _ZN39_INTERNAL_cb8c8255_4_k_cu_fab49cbf_36404cuda3std3__48in_placeE)
_ZN39_INTERNAL_cb8c8255_4_k_cu_fab49cbf_36404cuda3std3__48in_placeE:
	.zero		1
	.type		_ZN39_INTERNAL_cb8c8255_4_k_cu_fab49cbf_36404cuda3std6ranges3__45__cpo9iter_moveE,@object
	.size		_ZN39_INTERNAL_cb8c8255_4_k_cu_fab49cbf_36404cuda3std6ranges3__45__cpo9iter_moveE,(_ZN39_INTERNAL_cb8c8255_4_k_cu_fab49cbf_36404cuda3std3__45__cpo5beginE - _ZN39_INTERNAL_cb8c8255_4_k_cu_fab49cbf_36404cuda3std6ranges3__45__cpo9iter_moveE)
_ZN39_INTERNAL_cb8c8255_4_k_cu_fab49cbf_36404cuda3std6ranges3__45__cpo9iter_moveE:
	.zero		1
	.type		_ZN39_INTERNAL_cb8c8255_4_k_cu_fab49cbf_36404cuda3std3__45__cpo5beginE,@object
	.size		_ZN39_INTERNAL_cb8c8255_4_k_cu_fab49cbf_36404cuda3std3__45__cpo5beginE,(_ZN39_INTERNAL_cb8c8255_4_k_cu_fab49cbf_36404cuda3std3__441_GLOBAL__N__cb8c8255_4_k_cu_fab49cbf_36406ignoreE - _ZN39_INTERNAL_cb8c8255_4_k_cu_fab49cbf_36404cuda3std3__45__cpo5beginE)
_ZN39_INTERNAL_cb8c8255_4_k_cu_fab49cbf_36404cuda3std3__45__cpo5beginE:
	.zero		1
	.type		_ZN39_INTERNAL_cb8c8255_4_k_cu_fab49cbf_36404cuda3std3__441_GLOBAL__N__cb8c8255_4_k_cu_fab49cbf_36406ignoreE,@object
	.size		_ZN39_INTERNAL_cb8c8255_4_k_cu_fab49cbf_36404cuda3std3__441_GLOBAL__N__cb8c8255_4_k_cu_fab49cbf_36406ignoreE,(_ZN39_INTERNAL_cb8c8255_4_k_cu_fab49cbf_36404cute7productE - _ZN39_INTERNAL_cb8c8255_4_k_cu_fab49cbf_36404cuda3std3__441_GLOBAL__N__cb8c8255_4_k_cu_fab49cbf_36406ignoreE)
_ZN39_INTERNAL_cb8c8255_4_k_cu_fab49cbf_36404cuda3std3__441_GLOBAL__N__cb8c8255_4_k_cu_fab49cbf_36406ignoreE:
	.zero		1
	.type		_ZN39_INTERNAL_cb8c8255_4_k_cu_fab49cbf_36404cute7productE,@object
	.size		_ZN39_INTERNAL_cb8c8255_4_k_cu_fab49cbf_36404cute7productE,(_ZN39_INTERNAL_cb8c8255_4_k_cu_fab49cbf_36404cuda3std3__45__cpo3endE - _ZN39_INTERNAL_cb8c8255_4_k_cu_fab49cbf_36404cute7productE)
_ZN39_INTERNAL_cb8c8255_4_k_cu_fab49cbf_36404cute7productE:
	.zero		1
	.type		_ZN39_INTERNAL_cb8c8255_4_k_cu_fab49cbf_36404cuda3std3__45__cpo3endE,@object
	.size		_ZN39_INTERNAL_cb8c8255_4_k_cu_fab49cbf_36404cuda3std3__45__cpo3endE,(_ZN39_INTERNAL_cb8c8255_4_k_cu_fab49cbf_36404cuda3std3__419piecewise_constructE - _ZN39_INTERNAL_cb8c8255_4_k_cu_fab49cbf_36404cuda3std3__45__cpo3endE)
_ZN39_INTERNAL_cb8c8255_4_k_cu_fab49cbf_36404cuda3std3__45__cpo3endE:
	.zero		1
	.type		_ZN39_INTERNAL_cb8c8255_4_k_cu_fab49cbf_36404cuda3std3__419piecewise_constructE,@object
	.size		_ZN39_INTERNAL_cb8c8255_4_k_cu_fab49cbf_36404cuda3std3__419piecewise_constructE,(_ZN39_INTERNAL_cb8c8255_4_k_cu_fab49cbf_36404cuda3std3__45__cpo4cendE - _ZN39_INTERNAL_cb8c8255_4_k_cu_fab49cbf_36404cuda3std3__419piecewise_constructE)
_ZN39_INTERNAL_cb8c8255_4_k_cu_fab49cbf_36404cuda3std3__419piecewise_constructE:
	.zero		1
	.type		_ZN39_INTERNAL_cb8c8255_4_k_cu_fab49cbf_36404cuda3std3__45__cpo4cendE,@object
	.size		_ZN39_INTERNAL_cb8c8255_4_k_cu_fab49cbf_36404cuda3std3__45__cpo4cendE,(_ZN39_INTERNAL_cb8c8255_4_k_cu_fab49cbf_36404cuda3std6ranges3__45__cpo4swapE - _ZN39_INTERNAL_cb8c8255_4_k_cu_fab49cbf_36404cuda3std3__45__cpo4cendE)
_ZN39_INTERNAL_cb8c8255_4_k_cu_fab49cbf_36404cuda3std3__45__cpo4cendE:
	.zero		1
	.type		_ZN39_INTERNAL_cb8c8255_4_k_cu_fab49cbf_36404cuda3std6ranges3__45__cpo4swapE,@object
	.size		_ZN39_INTERNAL_cb8c8255_4_k_cu_fab49cbf_36404cuda3std6ranges3__45__cpo4swapE,(.L_8 - _ZN39_INTERNAL_cb8c8255_4_k_cu_fab49cbf_36404cuda3std6ranges3__45__cpo4swapE)
_ZN39_INTERNAL_cb8c8255_4_k_cu_fab49cbf_36404cuda3std6ranges3__45__cpo4swapE:
	.zero		1
.L_8:


//--------------------- .nv.constant0._ZN7cutlass13device_kernelINS_4gemm6kernel13GemmUniversalIN4cute5tupleIJiiiiEEENS1_10collective13CollectiveMmaINS1_34MainloopSm90TmaGmmaWarpSpecializedILi16ENS5_IJNS4_1CILi1EEESB_SB_EEENS1_35KernelTmaWarpSpecializedCooperativeEEENS5_IJNSA_ILi128EEENSA_ILi96EEENSA_ILi64EEEEEEaNS5_IJlSB_lEEEaSJ_NS4_8TiledMMAINS4_8MMA_AtomIJNS4_4SM904GMMA26MMA_64x96x32_S32S8S8_SS_TNEEEENS4_6LayoutINS5_IJNSA_ILi2EEESB_SB_EEENS5_IJSB_NSA_ILi0EEEST_EEEEENS5_IJNS4_10UnderscoreESW_SW_EEEEENS4_13SM90_TMA_LOADENS4_14ComposedLayoutINS4_7SwizzleILi2ELi4ELi3EEENS4_18smem_ptr_flag_bitsILi8EEENSQ_INS5_IJNSA_ILi8EEESH_EEENS5_IJSH_SB_EEEEEEEvNS4_8identityESZ_S19_vS1A_EENS_8epilogue10collective6detail29Sm90TmaWarpSpecializedAdapterINS1D_15DefaultEpilogueIaSJ_SJ_NS1C_6thread17LinearCombinationIaLi1EiiLNS1H_9ScaleType4KindE0ELNS_15FloatRoundStyleE2EaEENS1_15EpilogueDefaultEEEEEvvEEEEvNT_6ParamsE --------------------------
	.section	.nv.constant0._ZN7cutlass13device_kernelINS_4gemm6kernel13GemmUniversalIN4cute5tupleIJiiiiEEENS1_10collective13CollectiveMmaINS1_34MainloopSm90TmaGmmaWarpSpecializedILi16ENS5_IJNS4_1CILi1EEESB_SB_EEENS1_35KernelTmaWarpSpecializedCooperativeEEENS5_IJNSA_ILi128EEENSA_ILi96EEENSA_ILi64EEEEEEaNS5_IJlSB_lEEEaSJ_NS4_8TiledMMAINS4_8MMA_AtomIJNS4_4SM904GMMA26MMA_64x96x32_S32S8S8_SS_TNEEEENS4_6LayoutINS5_IJNSA_ILi2EEESB_SB_EEENS5_IJSB_NSA_ILi0EEEST_EEEEENS5_IJNS4_10UnderscoreESW_SW_EEEEENS4_13SM90_TMA_LOADENS4_14ComposedLayoutINS4_7SwizzleILi2ELi4ELi3EEENS4_18smem_ptr_flag_bitsILi8EEENSQ_INS5_IJNSA_ILi8EEESH_EEENS5_IJSH_SB_EEEEEEEvNS4_8identityESZ_S19_vS1A_EENS_8epilogue10collective6detail29Sm90TmaWarpSpecializedAdapterINS1D_15DefaultEpilogueIaSJ_SJ_NS1C_6thread17LinearCombinationIaLi1EiiLNS1H_9ScaleType4KindE0ELNS_15FloatRoundStyleE2EaEENS1_15EpilogueDefaultEEEEEvvEEEEvNT_6ParamsE,"a",@progbits
	.sectionflags	@""
	.align	4
.nv.constant0._ZN7cutlass13device_kernelINS_4gemm6kernel13GemmUniversalIN4cute5tupleIJiiiiEEENS1_10collective13CollectiveMmaINS1_34MainloopSm90TmaGmmaWarpSpecializedILi16ENS5_IJNS4_1CILi1EEESB_SB_EEENS1_35KernelTmaWarpSpecializedCooperativeEEENS5_IJNSA_ILi128EEENSA_ILi96EEENSA_ILi64EEEEEEaNS5_IJlSB_lEEEaSJ_NS4_8TiledMMAINS4_8MMA_AtomIJNS4_4SM904GMMA26MMA_64x96x32_S32S8S8_SS_TNEEEENS4_6LayoutINS5_IJNSA_ILi2EEESB_SB_EEENS5_IJSB_NSA_ILi0EEEST_EEEEENS5_IJNS4_10UnderscoreESW_SW_EEEEENS4_13SM90_TMA_LOADENS4_14ComposedLayoutINS4_7SwizzleILi2ELi4ELi3EEENS4_18smem_ptr_flag_bitsILi8EEENSQ_INS5_IJNSA_ILi8EEESH_EEENS5_IJSH_SB_EEEEEEEvNS4_8identityESZ_S19_vS1A_EENS_8epilogue10collective6detail29Sm90TmaWarpSpecializedAdapterINS1D_15DefaultEpilogueIaSJ_SJ_NS1C_6thread17LinearCombinationIaLi1EiiLNS1H_9ScaleType4KindE0ELNS_15FloatRoundStyleE2EaEENS1_15EpilogueDefaultEEEEEvvEEEEvNT_6ParamsE:
	.zero		1664


//--------------------- SYMBOLS --------------------------

	.type		.nv.reservedSmem.offset0,@object
	.size		.nv.reservedSmem.offset0,0x4
	.type		__assertfail,@function
